// auto-generated by cutlass_sweep.gemm — config: {"arch": "sm_100", "cluster_m": 2, "cluster_n": 4, "dtype": "nvfp4", "dtype_b": "nvfp4", "layout": "nt", "stages": 0, "tile_k": 256, "tile_m": 256, "tile_n": 128}
#include "cutlass/cutlass.h"
#include "cutlass/gemm/collective/collective_builder.hpp"
#include "cutlass/gemm/device/gemm_universal_adapter.h"
#include "cutlass/gemm/kernel/gemm_universal.hpp"
#include "cutlass/epilogue/collective/collective_builder.hpp"

using ElemA = cutlass::nv_float4_t<cutlass::float_e2m1_t>;
using ElemB = cutlass::nv_float4_t<cutlass::float_e2m1_t>;
using ElemCD = cutlass::bfloat16_t;
using Acc  = float;
using TileShape    = cute::Shape<cute::_256, cute::_128, cute::_256>;
using ClusterShape = cute::Shape<cute::_2, cute::_4, cute::_1>;

using CollectiveEpilogue = typename cutlass::epilogue::collective::CollectiveBuilder<
    cutlass::arch::Sm100, cutlass::arch::OpClassTensorOp,
    TileShape, ClusterShape,
    cutlass::epilogue::collective::EpilogueTileAuto,
    Acc, Acc,
    ElemCD, cutlass::layout::RowMajor, 128 / cutlass::sizeof_bits<ElemCD>::value,
    ElemCD, cutlass::layout::RowMajor, 128 / cutlass::sizeof_bits<ElemCD>::value,
    cutlass::epilogue::collective::EpilogueScheduleAuto
  >::CollectiveOp;

using CollectiveMainloop = typename cutlass::gemm::collective::CollectiveBuilder<
    cutlass::arch::Sm100, cutlass::arch::OpClassBlockScaledTensorOp,
    ElemA, cutlass::layout::RowMajor, 32,
    ElemB, cutlass::layout::ColumnMajor, 32,
    Acc,
    TileShape, ClusterShape,
    cutlass::gemm::collective::StageCountAutoCarveout<static_cast<int>(sizeof(typename CollectiveEpilogue::SharedStorage))>,
    cutlass::gemm::collective::KernelScheduleAuto
  >::CollectiveOp;

using GemmKernel = cutlass::gemm::kernel::GemmUniversal<
    cute::Shape<int,int,int,int>,
    CollectiveMainloop,
    CollectiveEpilogue
>;
using Gemm = cutlass::gemm::device::GemmUniversalAdapter<GemmKernel>;

// Force the device kernel symbol into the cubin without needing a host main.
auto* _anchor = &cutlass::device_kernel<GemmKernel>;


// ===== COMPILED SASS (sm_100a) =====

	.target	sm_100a

	.elftype	@"ET_EXEC"


//--------------------- .note.nv.tkinfo           --------------------------
	.section	.note.nv.tkinfo,"",@"SHT_NOTE"
	.sectionflags	@"SHF_NOTE_NV_TKINFO"
	.tkinfo
        /*0018*/ 	.word	0x00000002
        /*0030*/ 	.string	""
        /*0030*/ 	.string	"ptxas"
        /*0030*/ 	.string	"Cuda compilation tools, release 13.0, V13.0.88"
        /*0030*/ 	.string	"Build cuda_13.0.r13.0/compiler.36424714_0"
        /*0030*/ 	.string	"-arch sm_100a -m 64 "



//--------------------- .note.nv.cuinfo           --------------------------
	.section	.note.nv.cuinfo,"",@"SHT_NOTE"
	.sectionflags	@"SHF_NOTE_NV_CUINFO"
        /*0018*/ 	.short	0x0002
        /*001a*/ 	.short	0x0064
        /*001c*/ 	.short	0x0082
	.zero		2


//--------------------- .nv.info                  --------------------------
	.section	.nv.info,"",@"SHT_CUDA_INFO"
	.align	4


	//----- nvinfo : EIATTR_REGCOUNT
	.align		4
        /*0000*/ 	.byte	0x04, 0x2f
        /*0002*/ 	.short	(.L_19 - .L_18)
	.align		4
.L_18:
        /*0004*/ 	.word	index@(_ZN7cutlass13device_kernelINS_4gemm6kernel13GemmUniversalIN4cute5tupleIJiiiiEEENS1_10collective13CollectiveMmaINS1_46MainloopSm100TmaUmmaWarpSpecializedBlockScaledILi6ELi2ELi2ENS5_IJNS4_1CILi2EEENSA_ILi4EEENSA_ILi1EEEEEEEENS5_IJNSA_ILi256EEENSA_ILi128EEESG_EEENS5_IJNS_12float_e2m1_tENS_13float_ue4m3_tEEEENS5_IJNS5_IJlSD_lEEENS4_6LayoutINS5_IJNS5_IJNS5_IJNSA_ILi32EEESC_EEEiEEENS5_IJNS5_IJNSA_ILi16EEESC_EEEiEEENS5_IJSD_iEEEEEENS5_IJST_NS5_IJNS5_IJNSA_ILi0EEESD_EEENSA_ILi512EEEEEENS5_IJSW_iEEEEEEEEEEESL_S13_NS4_8TiledMMAINS4_8MMA_AtomIJNS4_23SM100_MMA_MXF4_2x1SM_SSISJ_SJ_fSK_Li256ELi128ELi16ELNS4_4UMMA5MajorE0ELS18_0ELNS17_7ScaleInE0ELS19_0EEEEEENSN_INS5_IJSD_SD_SD_EEENS5_IJSW_SW_SW_EEEEENS5_IJNS4_10UnderscoreES1F_S1F_EEEEENS5_IJNS4_28SM100_TMA_2SM_LOAD_MULTICASTES1I_EEENS5_IJNS4_14ComposedLayoutINS4_7SwizzleILi3ELi4ELi3EEENS4_18smem_ptr_flag_bitsILi4EEENSN_INS5_IJNSA_ILi8EEESG_EEENS5_IJSG_SD_EEEEEEENSN_INS5_IJNS5_IJNS5_IJSP_SD_EEESS_EEESD_NS5_IJSD_SC_EEEEEENS5_IJNS5_IJNS5_IJSS_SY_EEESX_EEESW_NS5_IJSC_SY_EEEEEEEEEEEvNS4_8identityENS5_IJNS4_18SM100_TMA_2SM_LOADES1I_EEES23_vS24_EENS_8epilogue10collective18CollectiveEpilogueINS28_23Sm100TmaWarpSpecializedILi4ELi2ELi32ELb1ELb0EEEJNS5_IJSH_SH_SG_EEENS5_IJNSN_ISH_SD_EENSN_ISO_SD_EEEEENS_10bfloat16_tESM_S2H_SM_NS28_6fusion15FusionCallbacksIS2C_NS2I_17LinearCombinationIS2H_fS2H_fLNS_15FloatRoundStyleE2EEES2D_S2G_JEEENS4_5SM1004TMEM4LOAD26SM100_TMEM_LOAD_32dp32b32xENS4_13SM90_TMA_LOADENS1K_INS1L_ILi2ELi4ELi3EEENS1N_ILi16EEENSN_INS5_IJS1P_SO_EEENS5_IJSO_SD_EEEEEEENS4_39AutoVectorizingCopyWithAssumedAlignmentILi128EEENS4_14SM90_TMA_STOREES2Y_S30_S30_EEEvvEEEEvNT_6ParamsE)
        /*0008*/ 	.word	0x00000077


	//----- nvinfo : EIATTR_FRAME_SIZE
	.align		4
.L_19:
        /*000c*/ 	.byte	0x04, 0x11
        /*000e*/ 	.short	(.L_21 - .L_20)
	.align		4
.L_20:
        /*0010*/ 	.word	index@($__internal_2_$__cuda_sm10x_tcgen05_guardrail_trap_unallocated_columns_being_dealloced)
        /*0014*/ 	.word	0x00000000


	//----- nvinfo : EIATTR_FRAME_SIZE
	.align		4
.L_21:
        /*0018*/ 	.byte	0x04, 0x11
        /*001a*/ 	.short	(.L_23 - .L_22)
	.align		4
.L_22:
        /*001c*/ 	.word	index@($__internal_1_$__cuda_sm10x_tcgen05_guardrail_trap_phase_invalid_during_alloc)
        /*0020*/ 	.word	0x00000000


	//----- nvinfo : EIATTR_FRAME_SIZE
	.align		4
.L_23:
        /*0024*/ 	.byte	0x04, 0x11
        /*0026*/ 	.short	(.L_25 - .L_24)
	.align		4
.L_24:
        /*0028*/ 	.word	index@($__internal_0_$__cuda_sm10x_tcgen05_guardrail_trap_col_being_dealloced_not_returned_by_alloc)
        /*002c*/ 	.word	0x00000000


	//----- nvinfo : EIATTR_FRAME_SIZE
	.align		4
.L_25:
        /*0030*/ 	.byte	0x04, 0x11
        /*0032*/ 	.short	(.L_27 - .L_26)
	.align		4
.L_26:
        /*0034*/ 	.word	index@(_ZN7cutlass13device_kernelINS_4gemm6kernel13GemmUniversalIN4cute5tupleIJiiiiEEENS1_10collective13CollectiveMmaINS1_46MainloopSm100TmaUmmaWarpSpecializedBlockScaledILi6ELi2ELi2ENS5_IJNS4_1CILi2EEENSA_ILi4EEENSA_ILi1EEEEEEEENS5_IJNSA_ILi256EEENSA_ILi128EEESG_EEENS5_IJNS_12float_e2m1_tENS_13float_ue4m3_tEEEENS5_IJNS5_IJlSD_lEEENS4_6LayoutINS5_IJNS5_IJNS5_IJNSA_ILi32EEESC_EEEiEEENS5_IJNS5_IJNSA_ILi16EEESC_EEEiEEENS5_IJSD_iEEEEEENS5_IJST_NS5_IJNS5_IJNSA_ILi0EEESD_EEENSA_ILi512EEEEEENS5_IJSW_iEEEEEEEEEEESL_S13_NS4_8TiledMMAINS4_8MMA_AtomIJNS4_23SM100_MMA_MXF4_2x1SM_SSISJ_SJ_fSK_Li256ELi128ELi16ELNS4_4UMMA5MajorE0ELS18_0ELNS17_7ScaleInE0ELS19_0EEEEEENSN_INS5_IJSD_SD_SD_EEENS5_IJSW_SW_SW_EEEEENS5_IJNS4_10UnderscoreES1F_S1F_EEEEENS5_IJNS4_28SM100_TMA_2SM_LOAD_MULTICASTES1I_EEENS5_IJNS4_14ComposedLayoutINS4_7SwizzleILi3ELi4ELi3EEENS4_18smem_ptr_flag_bitsILi4EEENSN_INS5_IJNSA_ILi8EEESG_EEENS5_IJSG_SD_EEEEEEENSN_INS5_IJNS5_IJNS5_IJSP_SD_EEESS_EEESD_NS5_IJSD_SC_EEEEEENS5_IJNS5_IJNS5_IJSS_SY_EEESX_EEESW_NS5_IJSC_SY_EEEEEEEEEEEvNS4_8identityENS5_IJNS4_18SM100_TMA_2SM_LOADES1I_EEES23_vS24_EENS_8epilogue10collective18CollectiveEpilogueINS28_23Sm100TmaWarpSpecializedILi4ELi2ELi32ELb1ELb0EEEJNS5_IJSH_SH_SG_EEENS5_IJNSN_ISH_SD_EENSN_ISO_SD_EEEEENS_10bfloat16_tESM_S2H_SM_NS28_6fusion15FusionCallbacksIS2C_NS2I_17LinearCombinationIS2H_fS2H_fLNS_15FloatRoundStyleE2EEES2D_S2G_JEEENS4_5SM1004TMEM4LOAD26SM100_TMEM_LOAD_32dp32b32xENS4_13SM90_TMA_LOADENS1K_INS1L_ILi2ELi4ELi3EEENS1N_ILi16EEENSN_INS5_IJS1P_SO_EEENS5_IJSO_SD_EEEEEEENS4_39AutoVectorizingCopyWithAssumedAlignmentILi128EEENS4_14SM90_TMA_STOREES2Y_S30_S30_EEEvvEEEEvNT_6ParamsE)
        /*0038*/ 	.word	0x00000000


	//----- nvinfo : EIATTR_MIN_STACK_SIZE
	.align		4
.L_27:
        /*003c*/ 	.byte	0x04, 0x12
        /*003e*/ 	.short	(.L_29 - .L_28)
	.align		4
.L_28:
        /*0040*/ 	.word	index@(_ZN7cutlass13device_kernelINS_4gemm6kernel13GemmUniversalIN4cute5tupleIJiiiiEEENS1_10collective13CollectiveMmaINS1_46MainloopSm100TmaUmmaWarpSpecializedBlockScaledILi6ELi2ELi2ENS5_IJNS4_1CILi2EEENSA_ILi4EEENSA_ILi1EEEEEEEENS5_IJNSA_ILi256EEENSA_ILi128EEESG_EEENS5_IJNS_12float_e2m1_tENS_13float_ue4m3_tEEEENS5_IJNS5_IJlSD_lEEENS4_6LayoutINS5_IJNS5_IJNS5_IJNSA_ILi32EEESC_EEEiEEENS5_IJNS5_IJNSA_ILi16EEESC_EEEiEEENS5_IJSD_iEEEEEENS5_IJST_NS5_IJNS5_IJNSA_ILi0EEESD_EEENSA_ILi512EEEEEENS5_IJSW_iEEEEEEEEEEESL_S13_NS4_8TiledMMAINS4_8MMA_AtomIJNS4_23SM100_MMA_MXF4_2x1SM_SSISJ_SJ_fSK_Li256ELi128ELi16ELNS4_4UMMA5MajorE0ELS18_0ELNS17_7ScaleInE0ELS19_0EEEEEENSN_INS5_IJSD_SD_SD_EEENS5_IJSW_SW_SW_EEEEENS5_IJNS4_10UnderscoreES1F_S1F_EEEEENS5_IJNS4_28SM100_TMA_2SM_LOAD_MULTICASTES1I_EEENS5_IJNS4_14ComposedLayoutINS4_7SwizzleILi3ELi4ELi3EEENS4_18smem_ptr_flag_bitsILi4EEENSN_INS5_IJNSA_ILi8EEESG_EEENS5_IJSG_SD_EEEEEEENSN_INS5_IJNS5_IJNS5_IJSP_SD_EEESS_EEESD_NS5_IJSD_SC_EEEEEENS5_IJNS5_IJNS5_IJSS_SY_EEESX_EEESW_NS5_IJSC_SY_EEEEEEEEEEEvNS4_8identityENS5_IJNS4_18SM100_TMA_2SM_LOADES1I_EEES23_vS24_EENS_8epilogue10collective18CollectiveEpilogueINS28_23Sm100TmaWarpSpecializedILi4ELi2ELi32ELb1ELb0EEEJNS5_IJSH_SH_SG_EEENS5_IJNSN_ISH_SD_EENSN_ISO_SD_EEEEENS_10bfloat16_tESM_S2H_SM_NS28_6fusion15FusionCallbacksIS2C_NS2I_17LinearCombinationIS2H_fS2H_fLNS_15FloatRoundStyleE2EEES2D_S2G_JEEENS4_5SM1004TMEM4LOAD26SM100_TMEM_LOAD_32dp32b32xENS4_13SM90_TMA_LOADENS1K_INS1L_ILi2ELi4ELi3EEENS1N_ILi16EEENSN_INS5_IJS1P_SO_EEENS5_IJSO_SD_EEEEEEENS4_39AutoVectorizingCopyWithAssumedAlignmentILi128EEENS4_14SM90_TMA_STOREES2Y_S30_S30_EEEvvEEEEvNT_6ParamsE)
        /*0044*/ 	.word	0x00000000
.L_29:


//--------------------- .nv.compat                --------------------------
	.section	.nv.compat,"",@"SHT_CUDA_COMPAT_INFO"
	.align	4
        /*0000*/ 	.byte	0x02, 0x09, 0x01, 0x00, 0x02, 0x02, 0x02, 0x00, 0x02, 0x05, 0x05, 0x00, 0x03, 0x07, 0x01, 0x01
        /*0010*/ 	.byte	0x02, 0x03, 0x01, 0x00, 0x02, 0x06, 0x01, 0x00, 0x04, 0x0b, 0x08, 0x00, 0x09, 0x00, 0x00, 0x00
        /*0020*/ 	.byte	0x00, 0x00, 0x00, 0x00


//--------------------- .nv.info._ZN7cutlass13device_kernelINS_4gemm6kernel13GemmUniversalIN4cute5tupleIJiiiiEEENS1_10collective13CollectiveMmaINS1_46MainloopSm100TmaUmmaWarpSpecializedBlockScaledILi6ELi2ELi2ENS5_IJNS4_1CILi2EEENSA_ILi4EEENSA_ILi1EEEEEEEENS5_IJNSA_ILi256EEENSA_ILi128EEESG_EEENS5_IJNS_12float_e2m1_tENS_13float_ue4m3_tEEEENS5_IJNS5_IJlSD_lEEENS4_6LayoutINS5_IJNS5_IJNS5_IJNSA_ILi32EEESC_EEEiEEENS5_IJNS5_IJNSA_ILi16EEESC_EEEiEEENS5_IJSD_iEEEEEENS5_IJST_NS5_IJNS5_IJNSA_ILi0EEESD_EEENSA_ILi512EEEEEENS5_IJSW_iEEEEEEEEEEESL_S13_NS4_8TiledMMAINS4_8MMA_AtomIJNS4_23SM100_MMA_MXF4_2x1SM_SSISJ_SJ_fSK_Li256ELi128ELi16ELNS4_4UMMA5MajorE0ELS18_0ELNS17_7ScaleInE0ELS19_0EEEEEENSN_INS5_IJSD_SD_SD_EEENS5_IJSW_SW_SW_EEEEENS5_IJNS4_10UnderscoreES1F_S1F_EEEEENS5_IJNS4_28SM100_TMA_2SM_LOAD_MULTICASTES1I_EEENS5_IJNS4_14ComposedLayoutINS4_7SwizzleILi3ELi4ELi3EEENS4_18smem_ptr_flag_bitsILi4EEENSN_INS5_IJNSA_ILi8EEESG_EEENS5_IJSG_SD_EEEEEEENSN_INS5_IJNS5_IJNS5_IJSP_SD_EEESS_EEESD_NS5_IJSD_SC_EEEEEENS5_IJNS5_IJNS5_IJSS_SY_EEESX_EEESW_NS5_IJSC_SY_EEEEEEEEEEEvNS4_8identityENS5_IJNS4_18SM100_TMA_2SM_LOADES1I_EEES23_vS24_EENS_8epilogue10collective18CollectiveEpilogueINS28_23Sm100TmaWarpSpecializedILi4ELi2ELi32ELb1ELb0EEEJNS5_IJSH_SH_SG_EEENS5_IJNSN_ISH_SD_EENSN_ISO_SD_EEEEENS_10bfloat16_tESM_S2H_SM_NS28_6fusion15FusionCallbacksIS2C_NS2I_17LinearCombinationIS2H_fS2H_fLNS_15FloatRoundStyleE2EEES2D_S2G_JEEENS4_5SM1004TMEM4LOAD26SM100_TMEM_LOAD_32dp32b32xENS4_13SM90_TMA_LOADENS1K_INS1L_ILi2ELi4ELi3EEENS1N_ILi16EEENSN_INS5_IJS1P_SO_EEENS5_IJSO_SD_EEEEEEENS4_39AutoVectorizingCopyWithAssumedAlignmentILi128EEENS4_14SM90_TMA_STOREES2Y_S30_S30_EEEvvEEEEvNT_6ParamsE --------------------------
	.section	.nv.info._ZN7cutlass13device_kernelINS_4gemm6kernel13GemmUniversalIN4cute5tupleIJiiiiEEENS1_10collective13CollectiveMmaINS1_46MainloopSm100TmaUmmaWarpSpecializedBlockScaledILi6ELi2ELi2ENS5_IJNS4_1CILi2EEENSA_ILi4EEENSA_ILi1EEEEEEEENS5_IJNSA_ILi256EEENSA_ILi128EEESG_EEENS5_IJNS_12float_e2m1_tENS_13float_ue4m3_tEEEENS5_IJNS5_IJlSD_lEEENS4_6LayoutINS5_IJNS5_IJNS5_IJNSA_ILi32EEESC_EEEiEEENS5_IJNS5_IJNSA_ILi16EEESC_EEEiEEENS5_IJSD_iEEEEEENS5_IJST_NS5_IJNS5_IJNSA_ILi0EEESD_EEENSA_ILi512EEEEEENS5_IJSW_iEEEEEEEEEEESL_S13_NS4_8TiledMMAINS4_8MMA_AtomIJNS4_23SM100_MMA_MXF4_2x1SM_SSISJ_SJ_fSK_Li256ELi128ELi16ELNS4_4UMMA5MajorE0ELS18_0ELNS17_7ScaleInE0ELS19_0EEEEEENSN_INS5_IJSD_SD_SD_EEENS5_IJSW_SW_SW_EEEEENS5_IJNS4_10UnderscoreES1F_S1F_EEEEENS5_IJNS4_28SM100_TMA_2SM_LOAD_MULTICASTES1I_EEENS5_IJNS4_14ComposedLayoutINS4_7SwizzleILi3ELi4ELi3EEENS4_18smem_ptr_flag_bitsILi4EEENSN_INS5_IJNSA_ILi8EEESG_EEENS5_IJSG_SD_EEEEEEENSN_INS5_IJNS5_IJNS5_IJSP_SD_EEESS_EEESD_NS5_IJSD_SC_EEEEEENS5_IJNS5_IJNS5_IJSS_SY_EEESX_EEESW_NS5_IJSC_SY_EEEEEEEEEEEvNS4_8identityENS5_IJNS4_18SM100_TMA_2SM_LOADES1I_EEES23_vS24_EENS_8epilogue10collective18CollectiveEpilogueINS28_23Sm100TmaWarpSpecializedILi4ELi2ELi32ELb1ELb0EEEJNS5_IJSH_SH_SG_EEENS5_IJNSN_ISH_SD_EENSN_ISO_SD_EEEEENS_10bfloat16_tESM_S2H_SM_NS28_6fusion15FusionCallbacksIS2C_NS2I_17LinearCombinationIS2H_fS2H_fLNS_15FloatRoundStyleE2EEES2D_S2G_JEEENS4_5SM1004TMEM4LOAD26SM100_TMEM_LOAD_32dp32b32xENS4_13SM90_TMA_LOADENS1K_INS1L_ILi2ELi4ELi3EEENS1N_ILi16EEENSN_INS5_IJS1P_SO_EEENS5_IJSO_SD_EEEEEEENS4_39AutoVectorizingCopyWithAssumedAlignmentILi128EEENS4_14SM90_TMA_STOREES2Y_S30_S30_EEEvvEEEEvNT_6ParamsE,"",@"SHT_CUDA_INFO"
	.sectionflags	@""
	.align	4


	//----- nvinfo : EIATTR_CUDA_API_VERSION
	.align		4
        /*0000*/ 	.byte	0x04, 0x37
        /*0002*/ 	.short	(.L_31 - .L_30)
.L_30:
        /*0004*/ 	.word	0x00000082


	//----- nvinfo : EIATTR_KPARAM_INFO
	.align		4
.L_31:
        /*0008*/ 	.byte	0x04, 0x17
        /*000a*/ 	.short	(.L_33 - .L_32)
.L_32:
        /*000c*/ 	.word	0x00000000
        /*0010*/ 	.short	0x0000
        /*0012*/ 	.short	0x0000
        /*0014*/ 	.byte	0x00, 0xf0, 0x01, 0x30


	//----- nvinfo : EIATTR_AT_ENTRY_FRAGMENTS
	.align		4
.L_33:
        /*0018*/ 	.byte	0x04, 0x4f
        /*001a*/ 	.short	(.L_35 - .L_34)


	//   ....[0]....
.L_34:
        /*001c*/ 	.word	0x00000007


	//----- nvinfo : EIATTR_RESERVED_SMEM_USED
	.align		4
.L_35:
        /*0020*/ 	.byte	0x01, 0x41
	.zero		2


	//----- nvinfo : EIATTR_SPARSE_MMA_MASK
	.align		4
        /*0024*/ 	.byte	0x03, 0x50
        /*0026*/ 	.short	0x0000


	//----- nvinfo : EIATTR_TCGEN05_2CTA_USED
	.align		4
        /*0028*/ 	.byte	0x01, 0x52
	.zero		2


	//----- nvinfo : EIATTR_MAXREG_COUNT
	.align		4
        /*002c*/ 	.byte	0x03, 0x1b
        /*002e*/ 	.short	0x00ff


	//----- nvinfo : EIATTR_NUM_BARRIERS
	.align		4
        /*0030*/ 	.byte	0x02, 0x4c
        /*0032*/ 	.byte	0x07
	.zero		1


	//----- nvinfo : EIATTR_EXTERNS
	.align		4
        /*0034*/ 	.byte	0x04, 0x0f
        /*0036*/ 	.short	(.L_37 - .L_36)


	//   ....[0]....
	.align		4
.L_36:
        /*0038*/ 	.word	index@(__assertfail)


	//----- nvinfo : EIATTR_MERCURY_ISA_VERSION
	.align		4
.L_37:
        /*003c*/ 	.byte	0x03, 0x5f
        /*003e*/ 	.short	0x0101


	//----- nvinfo : EIATTR_INT_WARP_WIDE_INSTR_OFFSETS
	.align		4
        /*0040*/ 	.byte	0x04, 0x31
        /*0042*/ 	.short	(.L_39 - .L_38)


	//   ....[0]....
.L_38:
        /*0044*/ 	.word	0x00000dc0


	//   ....[1]....
        /*0048*/ 	.word	0x00000e60


	//   ....[2]....
        /*004c*/ 	.word	0x00004ba0


	//   ....[3]....
        /*0050*/ 	.word	0x00004bc0


	//   ....[4]....
        /*0054*/ 	.word	0x00004bf0


	//   ....[5]....
        /*0058*/ 	.word	0x00005730


	//   ....[6]....
        /*005c*/ 	.word	0x000057a0


	//   ....[7]....
        /*0060*/ 	.word	0x00005880


	//   ....[8]....
        /*0064*/ 	.word	0x00005900


	//   ....[9]....
        /*0068*/ 	.word	0x00005a00


	//   ....[10]....
        /*006c*/ 	.word	0x00005a80


	//   ....[11]....
        /*0070*/ 	.word	0x00005b70


	//   ....[12]....
        /*0074*/ 	.word	0x00005c20


	//----- nvinfo : EIATTR_COOP_GROUP_MASK_REGIDS
	.align		4
.L_39:
        /*0078*/ 	.byte	0x04, 0x29
        /*007a*/ 	.short	(.L_41 - .L_40)


	//   ....[0]....
.L_40:
        /*007c*/ 	.word	0xffffffff


	//   ....[1]....
        /*0080*/ 	.word	0xffffffff


	//   ....[2]....
        /*0084*/ 	.word	0xffffffff


	//   ....[3]....
        /*0088*/ 	.word	0xffffffff


	//   ....[4]....
        /*008c*/ 	.word	0xffffffff


	//   ....[5]....
        /*0090*/ 	.word	0xffffffff


	//   ....[6]....
        /*0094*/ 	.word	0xffffffff


	//   ....[7]....
        /*0098*/ 	.word	0xffffffff


	//   ....[8]....
        /*009c*/ 	.word	0xffffffff


	//   ....[9]....
        /*00a0*/ 	.word	0xffffffff


	//   ....[10]....
        /*00a4*/ 	.word	0xffffffff


	//   ....[11]....
        /*00a8*/ 	.word	0xffffffff


	//   ....[12]....
        /*00ac*/ 	.word	0xffffffff


	//   ....[13]....
        /*00b0*/ 	.word	0xffffffff


	//----- nvinfo : EIATTR_COOP_GROUP_INSTR_OFFSETS
	.align		4
.L_41:
        /*00b4*/ 	.byte	0x04, 0x28
        /*00b6*/ 	.short	(.L_43 - .L_42)


	//   ....[0]....
.L_42:
        /*00b8*/ 	.word	0x000000b0


	//   ....[1]....
        /*00bc*/ 	.word	0x00000570


	//   ....[2]....
        /*00c0*/ 	.word	0x00000770


	//   ....[3]....
        /*00c4*/ 	.word	0x00000900


	//   ....[4]....
        /*00c8*/ 	.word	0x000009f0


	//   ....[5]....
        /*00cc*/ 	.word	0x00000b50


	//   ....[6]....
        /*00d0*/ 	.word	0x00000ca0


	//   ....[7]....
        /*00d4*/ 	.word	0x00000ee0


	//   ....[8]....
        /*00d8*/ 	.word	0x000026c0


	//   ....[9]....
        /*00dc*/ 	.word	0x00003690


	//   ....[10]....
        /*00e0*/ 	.word	0x00003b60


	//   ....[11]....
        /*00e4*/ 	.word	0x00003b90


	//   ....[12]....
        /*00e8*/ 	.word	0x00004aa0


	//   ....[13]....
        /*00ec*/ 	.word	0x00004cb0


	//----- nvinfo : EIATTR_VRC_CTA_INIT_COUNT
	.align		4
.L_43:
        /*00f0*/ 	.byte	0x02, 0x4a
        /*00f2*/ 	.byte	0x80
	.zero		1


	//----- nvinfo : EIATTR_SYSCALL_OFFSETS
	.align		4
        /*00f4*/ 	.byte	0x04, 0x46
        /*00f6*/ 	.short	(.L_45 - .L_44)


	//   ....[0]....
.L_44:
        /*00f8*/ 	.word	0x00006870


	//   ....[1]....
        /*00fc*/ 	.word	0x00006960


	//   ....[2]....
        /*0100*/ 	.word	0x000070c0


	//   ....[3]....
        /*0104*/ 	.word	0x00007d40


	//   ....[4]....
        /*0108*/ 	.word	0x000089a0


	//   ....[5]....
        /*010c*/ 	.word	0x00009600


	//----- nvinfo : EIATTR_MBARRIER_INSTR_OFFSETS
	.align		4
.L_45:
        /*0110*/ 	.byte	0x04, 0x39
        /*0112*/ 	.short	(.L_47 - .L_46)


	//   ....[0]....
.L_46:
        /*0114*/ 	.word	0x000006a0
        /*0118*/ 	.word	0x000000ff
        /*011c*/ 	.word	0x00000000
        /*0120*/ 	.short	0x0100
        /*0122*/ 	.byte	0x04
	.zero		1


	//   ....[1]....
        /*0124*/ 	.word	0x000006b0
        /*0128*/ 	.word	0x000000ff
        /*012c*/ 	.word	0x00000030
        /*0130*/ 	.short	0x0100
        /*0132*/ 	.byte	0x04
	.zero		1


	//   ....[2]....
        /*0134*/ 	.word	0x000006c0
        /*0138*/ 	.word	0x000000ff
        /*013c*/ 	.word	0x00000008
        /*0140*/ 	.short	0x0100
        /*0142*/ 	.byte	0x04
	.zero		1


	//   ....[3]....
        /*0144*/ 	.word	0x000006d0
        /*0148*/ 	.word	0x000000ff
        /*014c*/ 	.word	0x00000038
        /*0150*/ 	.short	0x0100
        /*0152*/ 	.byte	0x04
	.zero		1


	//   ....[4]....
        /*0154*/ 	.word	0x000006e0
        /*0158*/ 	.word	0x000000ff
        /*015c*/ 	.word	0x00000010
        /*0160*/ 	.short	0x0100
        /*0162*/ 	.byte	0x04
	.zero		1


	//   ....[5]....
        /*0164*/ 	.word	0x000006f0
        /*0168*/ 	.word	0x000000ff
        /*016c*/ 	.word	0x00000040
        /*0170*/ 	.short	0x0100
        /*0172*/ 	.byte	0x04
	.zero		1


	//   ....[6]....
        /*0174*/ 	.word	0x00000700
        /*0178*/ 	.word	0x000000ff
        /*017c*/ 	.word	0x00000018
        /*0180*/ 	.short	0x0100
        /*0182*/ 	.byte	0x04
	.zero		1


	//   ....[7]....
        /*0184*/ 	.word	0x00000710
        /*0188*/ 	.word	0x000000ff
        /*018c*/ 	.word	0x00000048
        /*0190*/ 	.short	0x0100
        /*0192*/ 	.byte	0x04
	.zero		1


	//   ....[8]....
        /*0194*/ 	.word	0x00000720
        /*0198*/ 	.word	0x000000ff
        /*019c*/ 	.word	0x00000020
        /*01a0*/ 	.short	0x0100
        /*01a2*/ 	.byte	0x04
	.zero		1


	//   ....[9]....
        /*01a4*/ 	.word	0x00000730
        /*01a8*/ 	.word	0x000000ff
        /*01ac*/ 	.word	0x00000050
        /*01b0*/ 	.short	0x0100
        /*01b2*/ 	.byte	0x04
	.zero		1


	//   ....[10]....
        /*01b4*/ 	.word	0x00000740
        /*01b8*/ 	.word	0x000000ff
        /*01bc*/ 	.word	0x00000028
        /*01c0*/ 	.short	0x0100
        /*01c2*/ 	.byte	0x04
	.zero		1


	//   ....[11]....
        /*01c4*/ 	.word	0x00000750
        /*01c8*/ 	.word	0x000000ff
        /*01cc*/ 	.word	0x00000058
        /*01d0*/ 	.short	0x0100
        /*01d2*/ 	.byte	0x04
	.zero		1


	//   ....[12]....
        /*01d4*/ 	.word	0x00000870
        /*01d8*/ 	.word	0x000000ff
        /*01dc*/ 	.word	0x00000060
        /*01e0*/ 	.short	0x0100
        /*01e2*/ 	.byte	0x04
	.zero		1


	//   ....[13]....
        /*01e4*/ 	.word	0x00000880
        /*01e8*/ 	.word	0x000000ff
        /*01ec*/ 	.word	0x00000080
        /*01f0*/ 	.short	0x0100
        /*01f2*/ 	.byte	0x04
	.zero		1


	//   ....[14]....
        /*01f4*/ 	.word	0x00000890
        /*01f8*/ 	.word	0x000000ff
        /*01fc*/ 	.word	0x00000068
        /*0200*/ 	.short	0x0100
        /*0202*/ 	.byte	0x04
	.zero		1


	//   ....[15]....
        /*0204*/ 	.word	0x000008a0
        /*0208*/ 	.word	0x000000ff
        /*020c*/ 	.word	0x00000088
        /*0210*/ 	.short	0x0100
        /*0212*/ 	.byte	0x04
	.zero		1


	//   ....[16]....
        /*0214*/ 	.word	0x000008b0
        /*0218*/ 	.word	0x000000ff
        /*021c*/ 	.word	0x00000070
        /*0220*/ 	.short	0x0100
        /*0222*/ 	.byte	0x04
	.zero		1


	//   ....[17]....
        /*0224*/ 	.word	0x000008c0
        /*0228*/ 	.word	0x000000ff
        /*022c*/ 	.word	0x00000090
        /*0230*/ 	.short	0x0100
        /*0232*/ 	.byte	0x04
	.zero		1


	//   ....[18]....
        /*0234*/ 	.word	0x000008d0
        /*0238*/ 	.word	0x000000ff
        /*023c*/ 	.word	0x00000078
        /*0240*/ 	.short	0x0100
        /*0242*/ 	.byte	0x04
	.zero		1


	//   ....[19]....
        /*0244*/ 	.word	0x000008e0
        /*0248*/ 	.word	0x000000ff
        /*024c*/ 	.word	0x00000098
        /*0250*/ 	.short	0x0100
        /*0252*/ 	.byte	0x04
	.zero		1


	//   ....[20]....
        /*0254*/ 	.word	0x000009c0
        /*0258*/ 	.word	0x000000ff
        /*025c*/ 	.word	0x000000a0
        /*0260*/ 	.short	0x0100
        /*0262*/ 	.byte	0x06
	.zero		1


	//   ....[21]....
        /*0264*/ 	.word	0x000009d0
        /*0268*/ 	.word	0x000000ff
        /*026c*/ 	.word	0x000000a8
        /*0270*/ 	.short	0x0100
        /*0272*/ 	.byte	0x06
	.zero		1


	//   ....[22]....
        /*0274*/ 	.word	0x00000b00
        /*0278*/ 	.word	0x000000ff
        /*027c*/ 	.word	0x000000b0
        /*0280*/ 	.short	0x0100
        /*0282*/ 	.byte	0x06
	.zero		1


	//   ....[23]....
        /*0284*/ 	.word	0x00000b10
        /*0288*/ 	.word	0x000000ff
        /*028c*/ 	.word	0x000000c0
        /*0290*/ 	.short	0x0100
        /*0292*/ 	.byte	0x06
	.zero		1


	//   ....[24]....
        /*0294*/ 	.word	0x00000b20
        /*0298*/ 	.word	0x000000ff
        /*029c*/ 	.word	0x000000b8
        /*02a0*/ 	.short	0x0100
        /*02a2*/ 	.byte	0x06
	.zero		1


	//   ....[25]....
        /*02a4*/ 	.word	0x00000b30
        /*02a8*/ 	.word	0x000000ff
        /*02ac*/ 	.word	0x000000c8
        /*02b0*/ 	.short	0x0100
        /*02b2*/ 	.byte	0x06
	.zero		1


	//   ....[26]....
        /*02b4*/ 	.word	0x00000c50
        /*02b8*/ 	.word	0x000000ff
        /*02bc*/ 	.word	0x000000d0
        /*02c0*/ 	.short	0x0100
        /*02c2*/ 	.byte	0x04
	.zero		1


	//   ....[27]....
        /*02c4*/ 	.word	0x00000c60
        /*02c8*/ 	.word	0x000000ff
        /*02cc*/ 	.word	0x000000e0
        /*02d0*/ 	.short	0x0100
        /*02d2*/ 	.byte	0x04
	.zero		1


	//   ....[28]....
        /*02d4*/ 	.word	0x00000c70
        /*02d8*/ 	.word	0x000000ff
        /*02dc*/ 	.word	0x000000d8
        /*02e0*/ 	.short	0x0100
        /*02e2*/ 	.byte	0x04
	.zero		1


	//   ....[29]....
        /*02e4*/ 	.word	0x00000c80
        /*02e8*/ 	.word	0x000000ff
        /*02ec*/ 	.word	0x000000e8
        /*02f0*/ 	.short	0x0100
        /*02f2*/ 	.byte	0x04
	.zero		1


	//   ....[30]....
        /*02f4*/ 	.word	0x00000d70
        /*02f8*/ 	.word	0x000000ff
        /*02fc*/ 	.word	0x000000f0
        /*0300*/ 	.short	0x0100
        /*0302*/ 	.byte	0x04
	.zero		1


	//   ....[31]....
        /*0304*/ 	.word	0x00000d80
        /*0308*/ 	.word	0x000000ff
        /*030c*/ 	.word	0x00000100
        /*0310*/ 	.short	0x0100
        /*0312*/ 	.byte	0x04
	.zero		1


	//   ....[32]....
        /*0314*/ 	.word	0x00000d90
        /*0318*/ 	.word	0x000000ff
        /*031c*/ 	.word	0x000000f8
        /*0320*/ 	.short	0x0100
        /*0322*/ 	.byte	0x04
	.zero		1


	//   ....[33]....
        /*0324*/ 	.word	0x00000da0
        /*0328*/ 	.word	0x000000ff
        /*032c*/ 	.word	0x00000108
        /*0330*/ 	.short	0x0100
        /*0332*/ 	.byte	0x04
	.zero		1


	//   ....[34]....
        /*0334*/ 	.word	0x00000ea0
        /*0338*/ 	.word	0x000000ff
        /*033c*/ 	.word	0x00000110
        /*0340*/ 	.short	0x0100
        /*0342*/ 	.byte	0x06
	.zero		1


	//   ....[35]....
        /*0344*/ 	.word	0x00001b80
        /*0348*/ 	.word	0x00000003
        /*034c*/ 	.word	0x00000100
        /*0350*/ 	.short	0x010a
        /*0352*/ 	.byte	0xff
	.zero		1


	//   ....[36]....
        /*0354*/ 	.word	0x00001bb0
        /*0358*/ 	.word	0x00000003
        /*035c*/ 	.word	0x000000f0
        /*0360*/ 	.short	0x0101
        /*0362*/ 	.byte	0xff
	.zero		1


	//   ....[37]....
        /*0364*/ 	.word	0x00001c80
        /*0368*/ 	.word	0x000000ff
        /*036c*/ 	.word	0x00000030
        /*0370*/ 	.short	0x010a
        /*0372*/ 	.byte	0x04
	.zero		1


	//   ....[38]....
        /*0374*/ 	.word	0x00001d90
        /*0378*/ 	.word	0x000000ff
        /*037c*/ 	.word	0x00000030
        /*0380*/ 	.short	0x010a
        /*0382*/ 	.byte	0x05
	.zero		1


	//   ....[39]....
        /*0384*/ 	.word	0x00001ef0
        /*0388*/ 	.word	0x000000ff
        /*038c*/ 	.word	0x00000030
        /*0390*/ 	.short	0x010a
        /*0392*/ 	.byte	0x07
	.zero		1


	//   ....[40]....
        /*0394*/ 	.word	0x000021e0
        /*0398*/ 	.word	0x000000ff
        /*039c*/ 	.word	0x000000a8
        /*03a0*/ 	.short	0x0101
        /*03a2*/ 	.byte	0x06
	.zero		1


	//   ....[41]....
        /*03a4*/ 	.word	0x00002200
        /*03a8*/ 	.word	0x000000ff
        /*03ac*/ 	.word	0x00000030
        /*03b0*/ 	.short	0x010a
        /*03b2*/ 	.byte	0x04
	.zero		1


	//   ....[42]....
        /*03b4*/ 	.word	0x00002280
        /*03b8*/ 	.word	0x000000ff
        /*03bc*/ 	.word	0x00000030
        /*03c0*/ 	.short	0x010a
        /*03c2*/ 	.byte	0x07
	.zero		1


	//   ....[43]....
        /*03c4*/ 	.word	0x000023c0
        /*03c8*/ 	.word	0x000000ff
        /*03cc*/ 	.word	0x00000030
        /*03d0*/ 	.short	0x010a
        /*03d2*/ 	.byte	0x04
	.zero		1


	//   ....[44]....
        /*03d4*/ 	.word	0x000026f0
        /*03d8*/ 	.word	0x00000003
        /*03dc*/ 	.word	0x000000b0
        /*03e0*/ 	.short	0x010a
        /*03e2*/ 	.byte	0xff
	.zero		1


	//   ....[45]....
        /*03e4*/ 	.word	0x00002840
        /*03e8*/ 	.word	0x00000000
        /*03ec*/ 	.word	0x00000000
        /*03f0*/ 	.short	0x0101
        /*03f2*/ 	.byte	0xff
	.zero		1


	//   ....[46]....
        /*03f4*/ 	.word	0x00002df0
        /*03f8*/ 	.word	0x000000ff
        /*03fc*/ 	.word	0x00000000
        /*0400*/ 	.short	0x010a
        /*0402*/ 	.byte	0x04
	.zero		1


	//   ....[47]....
        /*0404*/ 	.word	0x00002e80
        /*0408*/ 	.word	0x000000ff
        /*040c*/ 	.word	0x00000000
        /*0410*/ 	.short	0x010a
        /*0412*/ 	.byte	0x05
	.zero		1


	//   ....[48]....
        /*0414*/ 	.word	0x00002f10
        /*0418*/ 	.word	0x000000ff
        /*041c*/ 	.word	0x00000000
        /*0420*/ 	.short	0x010a
        /*0422*/ 	.byte	0x05
	.zero		1


	//   ....[49]....
        /*0424*/ 	.word	0x00002fa0
        /*0428*/ 	.word	0x000000ff
        /*042c*/ 	.word	0x00000000
        /*0430*/ 	.short	0x010a
        /*0432*/ 	.byte	0x05
	.zero		1


	//   ....[50]....
        /*0434*/ 	.word	0x00003030
        /*0438*/ 	.word	0x000000ff
        /*043c*/ 	.word	0x00000000
        /*0440*/ 	.short	0x010a
        /*0442*/ 	.byte	0x05
	.zero		1


	//   ....[51]....
        /*0444*/ 	.word	0x000030d0
        /*0448*/ 	.word	0x00000000
        /*044c*/ 	.word	0x00000000
        /*0450*/ 	.short	0x010a
        /*0452*/ 	.byte	0xff
	.zero		1


	//   ....[52]....
        /*0454*/ 	.word	0x000031f0
        /*0458*/ 	.word	0x00000002
        /*045c*/ 	.word	0x000000f0
        /*0460*/ 	.short	0x010a
        /*0462*/ 	.byte	0xff
	.zero		1


	//   ....[53]....
        /*0464*/ 	.word	0x00003250
        /*0468*/ 	.word	0x00000004
        /*046c*/ 	.word	0x00000000
        /*0470*/ 	.short	0x0101
        /*0472*/ 	.byte	0xff
	.zero		1


	//   ....[54]....
        /*0474*/ 	.word	0x00003270
        /*0478*/ 	.word	0x000000ff
        /*047c*/ 	.word	0x000000c0
        /*0480*/ 	.short	0x010a
        /*0482*/ 	.byte	0x04
	.zero		1


	//   ....[55]....
        /*0484*/ 	.word	0x00003390
        /*0488*/ 	.word	0x00000002
        /*048c*/ 	.word	0x000000b0
        /*0490*/ 	.short	0x010a
        /*0492*/ 	.byte	0xff
	.zero		1


	//   ....[56]....
        /*0494*/ 	.word	0x000034a0
        /*0498*/ 	.word	0x00000002
        /*049c*/ 	.word	0x00000000
        /*04a0*/ 	.short	0x0101
        /*04a2*/ 	.byte	0xff
	.zero		1


	//   ....[57]....
        /*04a4*/ 	.word	0x00003530
        /*04a8*/ 	.word	0x000000ff
        /*04ac*/ 	.word	0x000000c0
        /*04b0*/ 	.short	0x0106
        /*04b2*/ 	.byte	0x04
	.zero		1


	//   ....[58]....
        /*04b4*/ 	.word	0x00003550
        /*04b8*/ 	.word	0x000000ff
        /*04bc*/ 	.word	0x000000c0
        /*04c0*/ 	.short	0x010a
        /*04c2*/ 	.byte	0x04
	.zero		1


	//   ....[59]....
        /*04c4*/ 	.word	0x000035e0
        /*04c8*/ 	.word	0x000000ff
        /*04cc*/ 	.word	0x000000c0
        /*04d0*/ 	.short	0x0106
        /*04d2*/ 	.byte	0x07
	.zero		1


	//   ....[60]....
        /*04d4*/ 	.word	0x00003620
        /*04d8*/ 	.word	0x00000000
        /*04dc*/ 	.word	0x000000c0
        /*04e0*/ 	.short	0x010a
        /*04e2*/ 	.byte	0xff
	.zero		1


	//   ....[61]....
        /*04e4*/ 	.word	0x00003860
        /*04e8*/ 	.word	0x000000ff
        /*04ec*/ 	.word	0x00000008
        /*04f0*/ 	.short	0x010a
        /*04f2*/ 	.byte	0x05
	.zero		1


	//   ....[62]....
        /*04f4*/ 	.word	0x00003880
        /*04f8*/ 	.word	0x000000ff
        /*04fc*/ 	.word	0x00000008
        /*0500*/ 	.short	0x010a
        /*0502*/ 	.byte	0x05
	.zero		1


	//   ....[63]....
        /*0504*/ 	.word	0x00003a10
        /*0508*/ 	.word	0x000000ff
        /*050c*/ 	.word	0x00000008
        /*0510*/ 	.short	0x010a
        /*0512*/ 	.byte	0x05
	.zero		1


	//   ....[64]....
        /*0514*/ 	.word	0x00003a30
        /*0518*/ 	.word	0x000000ff
        /*051c*/ 	.word	0x00000008
        /*0520*/ 	.short	0x010a
        /*0522*/ 	.byte	0x05
	.zero		1


	//   ....[65]....
        /*0524*/ 	.word	0x00003af0
        /*0528*/ 	.word	0x000000ff
        /*052c*/ 	.word	0x00000000
        /*0530*/ 	.short	0x0101
        /*0532*/ 	.byte	0x04
	.zero		1


	//   ....[66]....
        /*0534*/ 	.word	0x000040b0
        /*0538*/ 	.word	0x00000000
        /*053c*/ 	.word	0x000000b0
        /*0540*/ 	.short	0x010a
        /*0542*/ 	.byte	0xff
	.zero		1


	//   ....[67]....
        /*0544*/ 	.word	0x00004170
        /*0548*/ 	.word	0x00000000
        /*054c*/ 	.word	0x00000000
        /*0550*/ 	.short	0x0101
        /*0552*/ 	.byte	0xff
	.zero		1


	//   ....[68]....
        /*0554*/ 	.word	0x00004230
        /*0558*/ 	.word	0x000000ff
        /*055c*/ 	.word	0x00000000
        /*0560*/ 	.short	0x010a
        /*0562*/ 	.byte	0x04
	.zero		1


	//   ....[69]....
        /*0564*/ 	.word	0x00004240
        /*0568*/ 	.word	0x000000ff
        /*056c*/ 	.word	0x000000e0
        /*0570*/ 	.short	0x010a
        /*0572*/ 	.byte	0x42
	.zero		1


	//   ....[70]....
        /*0574*/ 	.word	0x000042f0
        /*0578*/ 	.word	0x000000ff
        /*057c*/ 	.word	0x00000000
        /*0580*/ 	.short	0x010a
        /*0582*/ 	.byte	0x07
	.zero		1


	//   ....[71]....
        /*0584*/ 	.word	0x00004420
        /*0588*/ 	.word	0x000000ff
        /*058c*/ 	.word	0x00000000
        /*0590*/ 	.short	0x010a
        /*0592*/ 	.byte	0x04
	.zero		1


	//   ....[72]....
        /*0594*/ 	.word	0x000048b0
        /*0598*/ 	.word	0x000000ff
        /*059c*/ 	.word	0x00000000
        /*05a0*/ 	.short	0x010a
        /*05a2*/ 	.byte	0x04
	.zero		1


	//   ....[73]....
        /*05a4*/ 	.word	0x00004950
        /*05a8*/ 	.word	0x00000000
        /*05ac*/ 	.word	0x00000000
        /*05b0*/ 	.short	0x010a
        /*05b2*/ 	.byte	0xff
	.zero		1


	//   ....[74]....
        /*05b4*/ 	.word	0x00004990
        /*05b8*/ 	.word	0x00000000
        /*05bc*/ 	.word	0x00000000
        /*05c0*/ 	.short	0x010a
        /*05c2*/ 	.byte	0xff
	.zero		1


	//   ....[75]....
        /*05c4*/ 	.word	0x00004a00
        /*05c8*/ 	.word	0x000000ff
        /*05cc*/ 	.word	0x00000000
        /*05d0*/ 	.short	0x0101
        /*05d2*/ 	.byte	0x04
	.zero		1


	//   ....[76]....
        /*05d4*/ 	.word	0x00004a40
        /*05d8*/ 	.word	0x000000ff
        /*05dc*/ 	.word	0x00000110
        /*05e0*/ 	.short	0x010a
        /*05e2*/ 	.byte	0x2a
	.zero		1


	//   ....[77]....
        /*05e4*/ 	.word	0x00004a90
        /*05e8*/ 	.word	0x000000ff
        /*05ec*/ 	.word	0x00000000
        /*05f0*/ 	.short	0x0101
        /*05f2*/ 	.byte	0x04
	.zero		1


	//   ....[78]....
        /*05f4*/ 	.word	0x00004f30
        /*05f8*/ 	.word	0x0000000c
        /*05fc*/ 	.word	0x000000b0
        /*0600*/ 	.short	0x010a
        /*0602*/ 	.byte	0xff
	.zero		1


	//   ....[79]....
        /*0604*/ 	.word	0x000050a0
        /*0608*/ 	.word	0x00000000
        /*060c*/ 	.word	0x00000000
        /*0610*/ 	.short	0x0101
        /*0612*/ 	.byte	0xff
	.zero		1


	//   ....[80]....
        /*0614*/ 	.word	0x00005530
        /*0618*/ 	.word	0x000000ff
        /*061c*/ 	.word	0x000000a8
        /*0620*/ 	.short	0x010a
        /*0622*/ 	.byte	0x15
	.zero		1


	//   ....[81]....
        /*0624*/ 	.word	0x000056b0
        /*0628*/ 	.word	0x000000ff
        /*062c*/ 	.word	0x00000080
        /*0630*/ 	.short	0x010a
        /*0632*/ 	.byte	0x15
	.zero		1


	//   ....[82]....
        /*0634*/ 	.word	0x00005830
        /*0638*/ 	.word	0x000000ff
        /*063c*/ 	.word	0x00000060
        /*0640*/ 	.short	0x010b
        /*0642*/ 	.byte	0x15
	.zero		1


	//   ....[83]....
        /*0644*/ 	.word	0x00005840
        /*0648*/ 	.word	0x000000ff
        /*064c*/ 	.word	0x00000000
        /*0650*/ 	.short	0x0101
        /*0652*/ 	.byte	0x06
	.zero		1


	//   ....[84]....
        /*0654*/ 	.word	0x00005850
        /*0658*/ 	.word	0x000000ff
        /*065c*/ 	.word	0x00000088
        /*0660*/ 	.short	0x010a
        /*0662*/ 	.byte	0x15
	.zero		1


	//   ....[85]....
        /*0664*/ 	.word	0x000059b0
        /*0668*/ 	.word	0x000000ff
        /*066c*/ 	.word	0x00000068
        /*0670*/ 	.short	0x010b
        /*0672*/ 	.byte	0x15
	.zero		1


	//   ....[86]....
        /*0674*/ 	.word	0x000059c0
        /*0678*/ 	.word	0x000000ff
        /*067c*/ 	.word	0x00000000
        /*0680*/ 	.short	0x0101
        /*0682*/ 	.byte	0x06
	.zero		1


	//   ....[87]....
        /*0684*/ 	.word	0x000059d0
        /*0688*/ 	.word	0x000000ff
        /*068c*/ 	.word	0x00000090
        /*0690*/ 	.short	0x010a
        /*0692*/ 	.byte	0x15
	.zero		1


	//   ....[88]....
        /*0694*/ 	.word	0x00005b20
        /*0698*/ 	.word	0x000000ff
        /*069c*/ 	.word	0x00000070
        /*06a0*/ 	.short	0x010b
        /*06a2*/ 	.byte	0x15
	.zero		1


	//   ....[89]....
        /*06a4*/ 	.word	0x00005b30
        /*06a8*/ 	.word	0x000000ff
        /*06ac*/ 	.word	0x00000000
        /*06b0*/ 	.short	0x0101
        /*06b2*/ 	.byte	0x06
	.zero		1


	//   ....[90]....
        /*06b4*/ 	.word	0x00005b40
        /*06b8*/ 	.word	0x000000ff
        /*06bc*/ 	.word	0x00000098
        /*06c0*/ 	.short	0x010a
        /*06c2*/ 	.byte	0x15
	.zero		1


	//   ....[91]....
        /*06c4*/ 	.word	0x00005d20
        /*06c8*/ 	.word	0x000000ff
        /*06cc*/ 	.word	0x00000078
        /*06d0*/ 	.short	0x010b
        /*06d2*/ 	.byte	0x15
	.zero		1


	//   ....[92]....
        /*06d4*/ 	.word	0x00005d30
        /*06d8*/ 	.word	0x000000ff
        /*06dc*/ 	.word	0x00000000
        /*06e0*/ 	.short	0x0101
        /*06e2*/ 	.byte	0x25
	.zero		1


	//   ....[93]....
        /*06e4*/ 	.word	0x00005d70
        /*06e8*/ 	.word	0x000000ff
        /*06ec*/ 	.word	0x00000080
        /*06f0*/ 	.short	0x010a
        /*06f2*/ 	.byte	0x15
	.zero		1


	//   ....[94]....
        /*06f4*/ 	.word	0x00005d90
        /*06f8*/ 	.word	0x000000ff
        /*06fc*/ 	.word	0x00000088
        /*0700*/ 	.short	0x010a
        /*0702*/ 	.byte	0x15
	.zero		1


	//   ....[95]....
        /*0704*/ 	.word	0x00005db0
        /*0708*/ 	.word	0x000000ff
        /*070c*/ 	.word	0x00000090
        /*0710*/ 	.short	0x010a
        /*0712*/ 	.byte	0x15
	.zero		1


	//   ....[96]....
        /*0714*/ 	.word	0x00005df0
        /*0718*/ 	.word	0x00000000
        /*071c*/ 	.word	0x00000098
        /*0720*/ 	.short	0x010a
        /*0722*/ 	.byte	0xff
	.zero		1


	//   ....[97]....
        /*0724*/ 	.word	0x00006100
        /*0728*/ 	.word	0x00000003
        /*072c*/ 	.word	0x000000b0
        /*0730*/ 	.short	0x010a
        /*0732*/ 	.byte	0xff
	.zero		1


	//   ....[98]....
        /*0734*/ 	.word	0x00006280
        /*0738*/ 	.word	0x00000000
        /*073c*/ 	.word	0x00000000
        /*0740*/ 	.short	0x0101
        /*0742*/ 	.byte	0xff
	.zero		1


	//   ....[99]....
        /*0744*/ 	.word	0x00006da0
        /*0748*/ 	.word	0x000000ff
        /*074c*/ 	.word	0x00000060
        /*0750*/ 	.short	0x010a
        /*0752*/ 	.byte	0x2c
	.zero		1


	//   ....[100]....
        /*0754*/ 	.word	0x00006dc0
        /*0758*/ 	.word	0x00000064
        /*075c*/ 	.word	0x000000d0
        /*0760*/ 	.short	0x010a
        /*0762*/ 	.byte	0xff
	.zero		1


	//   ....[101]....
        /*0764*/ 	.word	0x00006eb0
        /*0768*/ 	.word	0x000000ff
        /*076c*/ 	.word	0x00000060
        /*0770*/ 	.short	0x010a
        /*0772*/ 	.byte	0x2c
	.zero		1


	//   ....[102]....
        /*0774*/ 	.word	0x00006fa0
        /*0778*/ 	.word	0x00000064
        /*077c*/ 	.word	0x000000d0
        /*0780*/ 	.short	0x010a
        /*0782*/ 	.byte	0xff
	.zero		1


	//   ....[103]....
        /*0784*/ 	.word	0x00007a70
        /*0788*/ 	.word	0x00000000
        /*078c*/ 	.word	0x00000000
        /*0790*/ 	.short	0x0101
        /*0792*/ 	.byte	0xff
	.zero		1


	//   ....[104]....
        /*0794*/ 	.word	0x00007a80
        /*0798*/ 	.word	0x00000003
        /*079c*/ 	.word	0x00000060
        /*07a0*/ 	.short	0x010a
        /*07a2*/ 	.byte	0xff
	.zero		1


	//   ....[105]....
        /*07a4*/ 	.word	0x00007b60
        /*07a8*/ 	.word	0x00000003
        /*07ac*/ 	.word	0x00000060
        /*07b0*/ 	.short	0x010a
        /*07b2*/ 	.byte	0xff
	.zero		1


	//   ....[106]....
        /*07b4*/ 	.word	0x000086d0
        /*07b8*/ 	.word	0x0000003d
        /*07bc*/ 	.word	0x00000000
        /*07c0*/ 	.short	0x0101
        /*07c2*/ 	.byte	0xff
	.zero		1


	//   ....[107]....
        /*07c4*/ 	.word	0x000086f0
        /*07c8*/ 	.word	0x0000003e
        /*07cc*/ 	.word	0x00000060
        /*07d0*/ 	.short	0x010a
        /*07d2*/ 	.byte	0xff
	.zero		1


	//   ....[108]....
        /*07d4*/ 	.word	0x000087c0
        /*07d8*/ 	.word	0x0000003e
        /*07dc*/ 	.word	0x00000060
        /*07e0*/ 	.short	0x010a
        /*07e2*/ 	.byte	0xff
	.zero		1


	//   ....[109]....
        /*07e4*/ 	.word	0x00009330
        /*07e8*/ 	.word	0x0000003d
        /*07ec*/ 	.word	0x00000000
        /*07f0*/ 	.short	0x0101
        /*07f2*/ 	.byte	0xff
	.zero		1


	//   ....[110]....
        /*07f4*/ 	.word	0x00009350
        /*07f8*/ 	.word	0x0000003e
        /*07fc*/ 	.word	0x00000060
        /*0800*/ 	.short	0x010a
        /*0802*/ 	.byte	0xff
	.zero		1


	//   ....[111]....
        /*0804*/ 	.word	0x00009420
        /*0808*/ 	.word	0x0000003e
        /*080c*/ 	.word	0x00000060
        /*0810*/ 	.short	0x010a
        /*0812*/ 	.byte	0xff
	.zero		1


	//   ....[112]....
        /*0814*/ 	.word	0x00009810
        /*0818*/ 	.word	0x00000074
        /*081c*/ 	.word	0x00000000
        /*0820*/ 	.short	0x0101
        /*0822*/ 	.byte	0xff
	.zero		1


	//   ....[113]....
        /*0824*/ 	.word	0x00009fe0
        /*0828*/ 	.word	0x00000002
        /*082c*/ 	.word	0x00000000
        /*0830*/ 	.short	0x0101
        /*0832*/ 	.byte	0xff
	.zero		1


	//   ....[114]....
        /*0834*/ 	.word	0x0000a280
        /*0838*/ 	.word	0x000000ff
        /*083c*/ 	.word	0x00000000
        /*0840*/ 	.short	0x0101
        /*0842*/ 	.byte	0x06
	.zero		1


	//   ....[115]....
        /*0844*/ 	.word	0x0000a2a0
        /*0848*/ 	.word	0x00000003
        /*084c*/ 	.word	0x00000100
        /*0850*/ 	.short	0x010a
        /*0852*/ 	.byte	0xff
	.zero		1


	//   ....[116]....
        /*0854*/ 	.word	0x0000a300
        /*0858*/ 	.word	0x00000000
        /*085c*/ 	.word	0x00000030
        /*0860*/ 	.short	0x010a
        /*0862*/ 	.byte	0xff
	.zero		1


	//   ....[117]....
        /*0864*/ 	.word	0x0000a360
        /*0868*/ 	.word	0x00000000
        /*086c*/ 	.word	0x00000030
        /*0870*/ 	.short	0x010a
        /*0872*/ 	.byte	0xff
	.zero		1


	//   ....[118]....
        /*0874*/ 	.word	0x0000a3b0
        /*0878*/ 	.word	0x00000003
        /*087c*/ 	.word	0x000000b0
        /*0880*/ 	.short	0x010a
        /*0882*/ 	.byte	0xff
	.zero		1


	//   ....[119]....
        /*0884*/ 	.word	0x0000a410
        /*0888*/ 	.word	0x00000000
        /*088c*/ 	.word	0x00000000
        /*0890*/ 	.short	0x010a
        /*0892*/ 	.byte	0xff
	.zero		1


	//   ....[120]....
        /*0894*/ 	.word	0x0000a470
        /*0898*/ 	.word	0x00000000
        /*089c*/ 	.word	0x00000000
        /*08a0*/ 	.short	0x010a
        /*08a2*/ 	.byte	0xff
	.zero		1


	//   ....[121]....
        /*08a4*/ 	.word	0x0000a4d0
        /*08a8*/ 	.word	0x00000000
        /*08ac*/ 	.word	0x00000000
        /*08b0*/ 	.short	0x010a
        /*08b2*/ 	.byte	0xff
	.zero		1


	//   ....[122]....
        /*08b4*/ 	.word	0x0000a530
        /*08b8*/ 	.word	0x00000000
        /*08bc*/ 	.word	0x00000000
        /*08c0*/ 	.short	0x010a
        /*08c2*/ 	.byte	0xff
	.zero		1


	//   ....[123]....
        /*08c4*/ 	.word	0x0000a590
        /*08c8*/ 	.word	0x00000000
        /*08cc*/ 	.word	0x00000000
        /*08d0*/ 	.short	0x010a
        /*08d2*/ 	.byte	0xff
	.zero		1


	//   ....[124]....
        /*08d4*/ 	.word	0x0000a5e0
        /*08d8*/ 	.word	0x00000002
        /*08dc*/ 	.word	0x000000f0
        /*08e0*/ 	.short	0x010a
        /*08e2*/ 	.byte	0xff
	.zero		1


	//   ....[125]....
        /*08e4*/ 	.word	0x0000a640
        /*08e8*/ 	.word	0x00000002
        /*08ec*/ 	.word	0x000000c0
        /*08f0*/ 	.short	0x010a
        /*08f2*/ 	.byte	0xff
	.zero		1


	//   ....[126]....
        /*08f4*/ 	.word	0x0000a690
        /*08f8*/ 	.word	0x00000002
        /*08fc*/ 	.word	0x000000b0
        /*0900*/ 	.short	0x010a
        /*0902*/ 	.byte	0xff
	.zero		1


	//   ....[127]....
        /*0904*/ 	.word	0x0000a6f0
        /*0908*/ 	.word	0x00000000
        /*090c*/ 	.word	0x000000c0
        /*0910*/ 	.short	0x010a
        /*0912*/ 	.byte	0xff
	.zero		1


	//   ....[128]....
        /*0914*/ 	.word	0x0000a750
        /*0918*/ 	.word	0x00000000
        /*091c*/ 	.word	0x00000008
        /*0920*/ 	.short	0x010a
        /*0922*/ 	.byte	0xff
	.zero		1


	//   ....[129]....
        /*0924*/ 	.word	0x0000a840
        /*0928*/ 	.word	0x00000000
        /*092c*/ 	.word	0x00000008
        /*0930*/ 	.short	0x010a
        /*0932*/ 	.byte	0xff
	.zero		1


	//   ....[130]....
        /*0934*/ 	.word	0x0000a890
        /*0938*/ 	.word	0x00000000
        /*093c*/ 	.word	0x000000b0
        /*0940*/ 	.short	0x010a
        /*0942*/ 	.byte	0xff
	.zero		1


	//   ....[131]....
        /*0944*/ 	.word	0x0000a8f0
        /*0948*/ 	.word	0x00000000
        /*094c*/ 	.word	0x000000e0
        /*0950*/ 	.short	0x010a
        /*0952*/ 	.byte	0xff
	.zero		1


	//   ....[132]....
        /*0954*/ 	.word	0x0000a950
        /*0958*/ 	.word	0x00000000
        /*095c*/ 	.word	0x00000000
        /*0960*/ 	.short	0x010a
        /*0962*/ 	.byte	0xff
	.zero		1


	//   ....[133]....
        /*0964*/ 	.word	0x0000a9b0
        /*0968*/ 	.word	0x00000000
        /*096c*/ 	.word	0x00000000
        /*0970*/ 	.short	0x010a
        /*0972*/ 	.byte	0xff
	.zero		1


	//   ....[134]....
        /*0974*/ 	.word	0x0000aa10
        /*0978*/ 	.word	0x00000000
        /*097c*/ 	.word	0x00000110
        /*0980*/ 	.short	0x010a
        /*0982*/ 	.byte	0xff
	.zero		1


	//   ....[135]....
        /*0984*/ 	.word	0x0000aa60
        /*0988*/ 	.word	0x0000000c
        /*098c*/ 	.word	0x000000b0
        /*0990*/ 	.short	0x010a
        /*0992*/ 	.byte	0xff
	.zero		1


	//   ....[136]....
        /*0994*/ 	.word	0x0000aac0
        /*0998*/ 	.word	0x00000000
        /*099c*/ 	.word	0x000000a8
        /*09a0*/ 	.short	0x010a
        /*09a2*/ 	.byte	0xff
	.zero		1


	//   ....[137]....
        /*09a4*/ 	.word	0x0000ab20
        /*09a8*/ 	.word	0x00000000
        /*09ac*/ 	.word	0x00000080
        /*09b0*/ 	.short	0x010a
        /*09b2*/ 	.byte	0xff
	.zero		1


	//   ....[138]....
        /*09b4*/ 	.word	0x0000ab80
        /*09b8*/ 	.word	0x00000000
        /*09bc*/ 	.word	0x00000088
        /*09c0*/ 	.short	0x010a
        /*09c2*/ 	.byte	0xff
	.zero		1


	//   ....[139]....
        /*09c4*/ 	.word	0x0000abe0
        /*09c8*/ 	.word	0x00000000
        /*09cc*/ 	.word	0x00000090
        /*09d0*/ 	.short	0x010a
        /*09d2*/ 	.byte	0xff
	.zero		1


	//   ....[140]....
        /*09d4*/ 	.word	0x0000ac40
        /*09d8*/ 	.word	0x00000000
        /*09dc*/ 	.word	0x00000098
        /*09e0*/ 	.short	0x010a
        /*09e2*/ 	.byte	0xff
	.zero		1


	//   ....[141]....
        /*09e4*/ 	.word	0x0000aca0
        /*09e8*/ 	.word	0x00000000
        /*09ec*/ 	.word	0x00000080
        /*09f0*/ 	.short	0x010a
        /*09f2*/ 	.byte	0xff
	.zero		1


	//   ....[142]....
        /*09f4*/ 	.word	0x0000ad00
        /*09f8*/ 	.word	0x00000000
        /*09fc*/ 	.word	0x00000088
        /*0a00*/ 	.short	0x010a
        /*0a02*/ 	.byte	0xff
	.zero		1


	//   ....[143]....
        /*0a04*/ 	.word	0x0000ad60
        /*0a08*/ 	.word	0x00000000
        /*0a0c*/ 	.word	0x00000090
        /*0a10*/ 	.short	0x010a
        /*0a12*/ 	.byte	0xff
	.zero		1


	//   ....[144]....
        /*0a14*/ 	.word	0x0000adb0
        /*0a18*/ 	.word	0x00000003
        /*0a1c*/ 	.word	0x000000b0
        /*0a20*/ 	.short	0x010a
        /*0a22*/ 	.byte	0xff
	.zero		1


	//   ....[145]....
        /*0a24*/ 	.word	0x0000ae10
        /*0a28*/ 	.word	0x00000000
        /*0a2c*/ 	.word	0x00000060
        /*0a30*/ 	.short	0x010a
        /*0a32*/ 	.byte	0xff
	.zero		1


	//   ....[146]....
        /*0a34*/ 	.word	0x0000ae60
        /*0a38*/ 	.word	0x00000064
        /*0a3c*/ 	.word	0x000000d0
        /*0a40*/ 	.short	0x010a
        /*0a42*/ 	.byte	0xff
	.zero		1


	//   ....[147]....
        /*0a44*/ 	.word	0x0000aeb0
        /*0a48*/ 	.word	0x00000003
        /*0a4c*/ 	.word	0x00000060
        /*0a50*/ 	.short	0x010a
        /*0a52*/ 	.byte	0xff
	.zero		1


	//   ....[148]....
        /*0a54*/ 	.word	0x0000af00
        /*0a58*/ 	.word	0x0000003e
        /*0a5c*/ 	.word	0x00000060
        /*0a60*/ 	.short	0x010a
        /*0a62*/ 	.byte	0xff
	.zero		1


	//   ....[149]....
        /*0a64*/ 	.word	0x0000af50
        /*0a68*/ 	.word	0x0000003e
        /*0a6c*/ 	.word	0x00000060
        /*0a70*/ 	.short	0x010a
        /*0a72*/ 	.byte	0xff
	.zero		1


	//----- nvinfo : EIATTR_NUM_MBARRIERS
	.align		4
.L_47:
        /*0a74*/ 	.byte	0x03, 0x38
        /*0a76*/ 	.short	0x0023


	//----- nvinfo : EIATTR_EXIT_INSTR_OFFSETS
	.align		4
        /*0a78*/ 	.byte	0x04, 0x1c
        /*0a7a*/ 	.short	(.L_49 - .L_48)


	//   ....[0]....
.L_48:
        /*0a7c*/ 	.word	0x00003100


	//   ....[1]....
        /*0a80*/ 	.word	0x000035f0


	//   ....[2]....
        /*0a84*/ 	.word	0x00003650


	//   ....[3]....
        /*0a88*/ 	.word	0x00004cc0


	//   ....[4]....
        /*0a8c*/ 	.word	0x00005e20


	//   ....[5]....
        /*0a90*/ 	.word	0x00005e60


	//   ....[6]....
        /*0a94*/ 	.word	0x0000a180


	//   ....[7]....
        /*0a98*/ 	.word	0x0000a1f0


	//   ....[8]....
        /*0a9c*/ 	.word	0x0000a220


	//   ....[9]....
        /*0aa0*/ 	.word	0x0000a290


	//----- nvinfo : EIATTR_MAX_THREADS
	.align		4
.L_49:
        /*0aa4*/ 	.byte	0x04, 0x05
        /*0aa6*/ 	.short	(.L_51 - .L_50)
.L_50:
        /*0aa8*/ 	.word	0x00000100
        /*0aac*/ 	.word	0x00000001
        /*0ab0*/ 	.word	0x00000001


	//----- nvinfo : EIATTR_CRS_STACK_SIZE
	.align		4
.L_51:
        /*0ab4*/ 	.byte	0x04, 0x1e
        /*0ab6*/ 	.short	(.L_53 - .L_52)
.L_52:
        /*0ab8*/ 	.word	0x00000000


	//----- nvinfo : EIATTR_CBANK_PARAM_SIZE
	.align		4
.L_53:
        /*0abc*/ 	.byte	0x03, 0x19
        /*0abe*/ 	.short	0x0c00


	//----- nvinfo : EIATTR_PARAM_CBANK
	.align		4
        /*0ac0*/ 	.byte	0x04, 0x0a
        /*0ac2*/ 	.short	(.L_55 - .L_54)
	.align		4
.L_54:
        /*0ac4*/ 	.word	index@(.nv.constant0._ZN7cutlass13device_kernelINS_4gemm6kernel13GemmUniversalIN4cute5tupleIJiiiiEEENS1_10collective13CollectiveMmaINS1_46MainloopSm100TmaUmmaWarpSpecializedBlockScaledILi6ELi2ELi2ENS5_IJNS4_1CILi2EEENSA_ILi4EEENSA_ILi1EEEEEEEENS5_IJNSA_ILi256EEENSA_ILi128EEESG_EEENS5_IJNS_12float_e2m1_tENS_13float_ue4m3_tEEEENS5_IJNS5_IJlSD_lEEENS4_6LayoutINS5_IJNS5_IJNS5_IJNSA_ILi32EEESC_EEEiEEENS5_IJNS5_IJNSA_ILi16EEESC_EEEiEEENS5_IJSD_iEEEEEENS5_IJST_NS5_IJNS5_IJNSA_ILi0EEESD_EEENSA_ILi512EEEEEENS5_IJSW_iEEEEEEEEEEESL_S13_NS4_8TiledMMAINS4_8MMA_AtomIJNS4_23SM100_MMA_MXF4_2x1SM_SSISJ_SJ_fSK_Li256ELi128ELi16ELNS4_4UMMA5MajorE0ELS18_0ELNS17_7ScaleInE0ELS19_0EEEEEENSN_INS5_IJSD_SD_SD_EEENS5_IJSW_SW_SW_EEEEENS5_IJNS4_10UnderscoreES1F_S1F_EEEEENS5_IJNS4_28SM100_TMA_2SM_LOAD_MULTICASTES1I_EEENS5_IJNS4_14ComposedLayoutINS4_7SwizzleILi3ELi4ELi3EEENS4_18smem_ptr_flag_bitsILi4EEENSN_INS5_IJNSA_ILi8EEESG_EEENS5_IJSG_SD_EEEEEEENSN_INS5_IJNS5_IJNS5_IJSP_SD_EEESS_EEESD_NS5_IJSD_SC_EEEEEENS5_IJNS5_IJNS5_IJSS_SY_EEESX_EEESW_NS5_IJSC_SY_EEEEEEEEEEEvNS4_8identityENS5_IJNS4_18SM100_TMA_2SM_LOADES1I_EEES23_vS24_EENS_8epilogue10collective18CollectiveEpilogueINS28_23Sm100TmaWarpSpecializedILi4ELi2ELi32ELb1ELb0EEEJNS5_IJSH_SH_SG_EEENS5_IJNSN_ISH_SD_EENSN_ISO_SD_EEEEENS_10bfloat16_tESM_S2H_SM_NS28_6fusion15FusionCallbacksIS2C_NS2I_17LinearCombinationIS2H_fS2H_fLNS_15FloatRoundStyleE2EEES2D_S2G_JEEENS4_5SM1004TMEM4LOAD26SM100_TMEM_LOAD_32dp32b32xENS4_13SM90_TMA_LOADENS1K_INS1L_ILi2ELi4ELi3EEENS1N_ILi16EEENSN_INS5_IJS1P_SO_EEENS5_IJSO_SD_EEEEEEENS4_39AutoVectorizingCopyWithAssumedAlignmentILi128EEENS4_14SM90_TMA_STOREES2Y_S30_S30_EEEvvEEEEvNT_6ParamsE)
        /*0ac8*/ 	.short	0x0380
        /*0aca*/ 	.short	0x0c00


	//----- nvinfo : EIATTR_SW_WAR
	.align		4
.L_55:
        /*0acc*/ 	.byte	0x04, 0x36
        /*0ace*/ 	.short	(.L_57 - .L_56)
.L_56:
        /*0ad0*/ 	.word	0x00000008
.L_57:


//--------------------- .nv.callgraph             --------------------------
	.section	.nv.callgraph,"",@"SHT_CUDA_CALLGRAPH"
	.align	4
	.sectionentsize	8
	.align		4
        /*0000*/ 	.word	0x00000000
	.align		4
        /*0004*/ 	.word	0xffffffff
	.align		4
        /*0008*/ 	.word	index@(_ZN7cutlass13device_kernelINS_4gemm6kernel13GemmUniversalIN4cute5tupleIJiiiiEEENS1_10collective13CollectiveMmaINS1_46MainloopSm100TmaUmmaWarpSpecializedBlockScaledILi6ELi2ELi2ENS5_IJNS4_1CILi2EEENSA_ILi4EEENSA_ILi1EEEEEEEENS5_IJNSA_ILi256EEENSA_ILi128EEESG_EEENS5_IJNS_12float_e2m1_tENS_13float_ue4m3_tEEEENS5_IJNS5_IJlSD_lEEENS4_6LayoutINS5_IJNS5_IJNS5_IJNSA_ILi32EEESC_EEEiEEENS5_IJNS5_IJNSA_ILi16EEESC_EEEiEEENS5_IJSD_iEEEEEENS5_IJST_NS5_IJNS5_IJNSA_ILi0EEESD_EEENSA_ILi512EEEEEENS5_IJSW_iEEEEEEEEEEESL_S13_NS4_8TiledMMAINS4_8MMA_AtomIJNS4_23SM100_MMA_MXF4_2x1SM_SSISJ_SJ_fSK_Li256ELi128ELi16ELNS4_4UMMA5MajorE0ELS18_0ELNS17_7ScaleInE0ELS19_0EEEEEENSN_INS5_IJSD_SD_SD_EEENS5_IJSW_SW_SW_EEEEENS5_IJNS4_10UnderscoreES1F_S1F_EEEEENS5_IJNS4_28SM100_TMA_2SM_LOAD_MULTICASTES1I_EEENS5_IJNS4_14ComposedLayoutINS4_7SwizzleILi3ELi4ELi3EEENS4_18smem_ptr_flag_bitsILi4EEENSN_INS5_IJNSA_ILi8EEESG_EEENS5_IJSG_SD_EEEEEEENSN_INS5_IJNS5_IJNS5_IJSP_SD_EEESS_EEESD_NS5_IJSD_SC_EEEEEENS5_IJNS5_IJNS5_IJSS_SY_EEESX_EEESW_NS5_IJSC_SY_EEEEEEEEEEEvNS4_8identityENS5_IJNS4_18SM100_TMA_2SM_LOADES1I_EEES23_vS24_EENS_8epilogue10collective18CollectiveEpilogueINS28_23Sm100TmaWarpSpecializedILi4ELi2ELi32ELb1ELb0EEEJNS5_IJSH_SH_SG_EEENS5_IJNSN_ISH_SD_EENSN_ISO_SD_EEEEENS_10bfloat16_tESM_S2H_SM_NS28_6fusion15FusionCallbacksIS2C_NS2I_17LinearCombinationIS2H_fS2H_fLNS_15FloatRoundStyleE2EEES2D_S2G_JEEENS4_5SM1004TMEM4LOAD26SM100_TMEM_LOAD_32dp32b32xENS4_13SM90_TMA_LOADENS1K_INS1L_ILi2ELi4ELi3EEENS1N_ILi16EEENSN_INS5_IJS1P_SO_EEENS5_IJSO_SD_EEEEEEENS4_39AutoVectorizingCopyWithAssumedAlignmentILi128EEENS4_14SM90_TMA_STOREES2Y_S30_S30_EEEvvEEEEvNT_6ParamsE)
	.align		4
        /*000c*/ 	.word	index@(__assertfail)
	.align		4
        /*0010*/ 	.word	0x00000000
	.align		4
        /*0014*/ 	.word	0xfffffffe
	.align		4
        /*0018*/ 	.word	0x00000000
	.align		4
        /*001c*/ 	.word	0xfffffffd
	.align		4
        /*0020*/ 	.word	0x00000000
	.align		4
        /*0024*/ 	.word	0xfffffffc


//--------------------- .nv.constant4             --------------------------
	.section	.nv.constant4,"a",@progbits
	.align	8
	.align		8
.nv.constant4:
        /*0000*/ 	.dword	__assertfail
	.align		8
        /*0008*/ 	.dword	__unnamed_1
	.align		8
        /*0010*/ 	.dword	__unnamed_2
	.align		8
        /*0018*/ 	.dword	_ZN40_INTERNAL_4dcc7630_4_k_cu_849fea41_335034cuda3std3__45__cpo5beginE
	.align		8
        /*0020*/ 	.dword	_ZN40_INTERNAL_4dcc7630_4_k_cu_849fea41_335034cuda3std3__45__cpo3endE
	.align		8
        /*0028*/ 	.dword	_ZN40_INTERNAL_4dcc7630_4_k_cu_849fea41_335034cuda3std3__45__cpo6cbeginE
	.align		8
        /*0030*/ 	.dword	_ZN40_INTERNAL_4dcc7630_4_k_cu_849fea41_335034cuda3std3__45__cpo4cendE
	.align		8
        /*0038*/ 	.dword	_ZN40_INTERNAL_4dcc7630_4_k_cu_849fea41_335034cuda3std3__442_GLOBAL__N__4dcc7630_4_k_cu_849fea41_335036ignoreE
	.align		8
        /*0040*/ 	.dword	_ZN40_INTERNAL_4dcc7630_4_k_cu_849fea41_335034cuda3std3__419piecewise_constructE
	.align		8
        /*0048*/ 	.dword	_ZN40_INTERNAL_4dcc7630_4_k_cu_849fea41_335034cuda3std3__48in_placeE
	.align		8
        /*0050*/ 	.dword	_ZN40_INTERNAL_4dcc7630_4_k_cu_849fea41_335034cuda3std6ranges3__45__cpo4swapE
	.align		8
        /*0058*/ 	.dword	_ZN40_INTERNAL_4dcc7630_4_k_cu_849fea41_335034cuda3std6ranges3__45__cpo9iter_moveE
	.align		8
        /*0060*/ 	.dword	_ZN40_INTERNAL_4dcc7630_4_k_cu_849fea41_335034cute7productE
	.align		8
        /*0068*/ 	.dword	_ZN40_INTERNAL_4dcc7630_4_k_cu_849fea41_335034cute1_E
	.align		8
        /*0070*/ 	.dword	$str$25
	.align		8
        /*0078*/ 	.dword	$str$26
	.align		8
        /*0080*/ 	.dword	$str$29
	.align		8
        /*0088*/ 	.dword	$str$30


//--------------------- .text._ZN7cutlass13device_kernelINS_4gemm6kernel13GemmUniversalIN4cute5tupleIJiiiiEEENS1_10collective13CollectiveMmaINS1_46MainloopSm100TmaUmmaWarpSpecializedBlockScaledILi6ELi2ELi2ENS5_IJNS4_1CILi2EEENSA_ILi4EEENSA_ILi1EEEEEEEENS5_IJNSA_ILi256EEENSA_ILi128EEESG_EEENS5_IJNS_12float_e2m1_tENS_13float_ue4m3_tEEEENS5_IJNS5_IJlSD_lEEENS4_6LayoutINS5_IJNS5_IJNS5_IJNSA_ILi32EEESC_EEEiEEENS5_IJNS5_IJNSA_ILi16EEESC_EEEiEEENS5_IJSD_iEEEEEENS5_IJST_NS5_IJNS5_IJNSA_ILi0EEESD_EEENSA_ILi512EEEEEENS5_IJSW_iEEEEEEEEEEESL_S13_NS4_8TiledMMAINS4_8MMA_AtomIJNS4_23SM100_MMA_MXF4_2x1SM_SSISJ_SJ_fSK_Li256ELi128ELi16ELNS4_4UMMA5MajorE0ELS18_0ELNS17_7ScaleInE0ELS19_0EEEEEENSN_INS5_IJSD_SD_SD_EEENS5_IJSW_SW_SW_EEEEENS5_IJNS4_10UnderscoreES1F_S1F_EEEEENS5_IJNS4_28SM100_TMA_2SM_LOAD_MULTICASTES1I_EEENS5_IJNS4_14ComposedLayoutINS4_7SwizzleILi3ELi4ELi3EEENS4_18smem_ptr_flag_bitsILi4EEENSN_INS5_IJNSA_ILi8EEESG_EEENS5_IJSG_SD_EEEEEEENSN_INS5_IJNS5_IJNS5_IJSP_SD_EEESS_EEESD_NS5_IJSD_SC_EEEEEENS5_IJNS5_IJNS5_IJSS_SY_EEESX_EEESW_NS5_IJSC_SY_EEEEEEEEEEEvNS4_8identityENS5_IJNS4_18SM100_TMA_2SM_LOADES1I_EEES23_vS24_EENS_8epilogue10collective18CollectiveEpilogueINS28_23Sm100TmaWarpSpecializedILi4ELi2ELi32ELb1ELb0EEEJNS5_IJSH_SH_SG_EEENS5_IJNSN_ISH_SD_EENSN_ISO_SD_EEEEENS_10bfloat16_tESM_S2H_SM_NS28_6fusion15FusionCallbacksIS2C_NS2I_17LinearCombinationIS2H_fS2H_fLNS_15FloatRoundStyleE2EEES2D_S2G_JEEENS4_5SM1004TMEM4LOAD26SM100_TMEM_LOAD_32dp32b32xENS4_13SM90_TMA_LOADENS1K_INS1L_ILi2ELi4ELi3EEENS1N_ILi16EEENSN_INS5_IJS1P_SO_EEENS5_IJSO_SD_EEEEEEENS4_39AutoVectorizingCopyWithAssumedAlignmentILi128EEENS4_14SM90_TMA_STOREES2Y_S30_S30_EEEvvEEEEvNT_6ParamsE --------------------------
	.section	.text._ZN7cutlass13device_kernelINS_4gemm6kernel13GemmUniversalIN4cute5tupleIJiiiiEEENS1_10collective13CollectiveMmaINS1_46MainloopSm100TmaUmmaWarpSpecializedBlockScaledILi6ELi2ELi2ENS5_IJNS4_1CILi2EEENSA_ILi4EEENSA_ILi1EEEEEEEENS5_IJNSA_ILi256EEENSA_ILi128EEESG_EEENS5_IJNS_12float_e2m1_tENS_13float_ue4m3_tEEEENS5_IJNS5_IJlSD_lEEENS4_6LayoutINS5_IJNS5_IJNS5_IJNSA_ILi32EEESC_EEEiEEENS5_IJNS5_IJNSA_ILi16EEESC_EEEiEEENS5_IJSD_iEEEEEENS5_IJST_NS5_IJNS5_IJNSA_ILi0EEESD_EEENSA_ILi512EEEEEENS5_IJSW_iEEEEEEEEEEESL_S13_NS4_8TiledMMAINS4_8MMA_AtomIJNS4_23SM100_MMA_MXF4_2x1SM_SSISJ_SJ_fSK_Li256ELi128ELi16ELNS4_4UMMA5MajorE0ELS18_0ELNS17_7ScaleInE0ELS19_0EEEEEENSN_INS5_IJSD_SD_SD_EEENS5_IJSW_SW_SW_EEEEENS5_IJNS4_10UnderscoreES1F_S1F_EEEEENS5_IJNS4_28SM100_TMA_2SM_LOAD_MULTICASTES1I_EEENS5_IJNS4_14ComposedLayoutINS4_7SwizzleILi3ELi4ELi3EEENS4_18smem_ptr_flag_bitsILi4EEENSN_INS5_IJNSA_ILi8EEESG_EEENS5_IJSG_SD_EEEEEEENSN_INS5_IJNS5_IJNS5_IJSP_SD_EEESS_EEESD_NS5_IJSD_SC_EEEEEENS5_IJNS5_IJNS5_IJSS_SY_EEESX_EEESW_NS5_IJSC_SY_EEEEEEEEEEEvNS4_8identityENS5_IJNS4_18SM100_TMA_2SM_LOADES1I_EEES23_vS24_EENS_8epilogue10collective18CollectiveEpilogueINS28_23Sm100TmaWarpSpecializedILi4ELi2ELi32ELb1ELb0EEEJNS5_IJSH_SH_SG_EEENS5_IJNSN_ISH_SD_EENSN_ISO_SD_EEEEENS_10bfloat16_tESM_S2H_SM_NS28_6fusion15FusionCallbacksIS2C_NS2I_17LinearCombinationIS2H_fS2H_fLNS_15FloatRoundStyleE2EEES2D_S2G_JEEENS4_5SM1004TMEM4LOAD26SM100_TMEM_LOAD_32dp32b32xENS4_13SM90_TMA_LOADENS1K_INS1L_ILi2ELi4ELi3EEENS1N_ILi16EEENSN_INS5_IJS1P_SO_EEENS5_IJSO_SD_EEEEEEENS4_39AutoVectorizingCopyWithAssumedAlignmentILi128EEENS4_14SM90_TMA_STOREES2Y_S30_S30_EEEvvEEEEvNT_6ParamsE,"ax",@progbits
	.align	128
.text._ZN7cutlass13device_kernelINS_4gemm6kernel13GemmUniversalIN4cute5tupleIJiiiiEEENS1_10collective13CollectiveMmaINS1_46MainloopSm100TmaUmmaWarpSpecializedBlockScaledILi6ELi2ELi2ENS5_IJNS4_1CILi2EEENSA_ILi4EEENSA_ILi1EEEEEEEENS5_IJNSA_ILi256EEENSA_ILi128EEESG_EEENS5_IJNS_12float_e2m1_tENS_13float_ue4m3_tEEEENS5_IJNS5_IJlSD_lEEENS4_6LayoutINS5_IJNS5_IJNS5_IJNSA_ILi32EEESC_EEEiEEENS5_IJNS5_IJNSA_ILi16EEESC_EEEiEEENS5_IJSD_iEEEEEENS5_IJST_NS5_IJNS5_IJNSA_ILi0EEESD_EEENSA_ILi512EEEEEENS5_IJSW_iEEEEEEEEEEESL_S13_NS4_8TiledMMAINS4_8MMA_AtomIJNS4_23SM100_MMA_MXF4_2x1SM_SSISJ_SJ_fSK_Li256ELi128ELi16ELNS4_4UMMA5MajorE0ELS18_0ELNS17_7ScaleInE0ELS19_0EEEEEENSN_INS5_IJSD_SD_SD_EEENS5_IJSW_SW_SW_EEEEENS5_IJNS4_10UnderscoreES1F_S1F_EEEEENS5_IJNS4_28SM100_TMA_2SM_LOAD_MULTICASTES1I_EEENS5_IJNS4_14ComposedLayoutINS4_7SwizzleILi3ELi4ELi3EEENS4_18smem_ptr_flag_bitsILi4EEENSN_INS5_IJNSA_ILi8EEESG_EEENS5_IJSG_SD_EEEEEEENSN_INS5_IJNS5_IJNS5_IJSP_SD_EEESS_EEESD_NS5_IJSD_SC_EEEEEENS5_IJNS5_IJNS5_IJSS_SY_EEESX_EEESW_NS5_IJSC_SY_EEEEEEEEEEEvNS4_8identityENS5_IJNS4_18SM100_TMA_2SM_LOADES1I_EEES23_vS24_EENS_8epilogue10collective18CollectiveEpilogueINS28_23Sm100TmaWarpSpecializedILi4ELi2ELi32ELb1ELb0EEEJNS5_IJSH_SH_SG_EEENS5_IJNSN_ISH_SD_EENSN_ISO_SD_EEEEENS_10bfloat16_tESM_S2H_SM_NS28_6fusion15FusionCallbacksIS2C_NS2I_17LinearCombinationIS2H_fS2H_fLNS_15FloatRoundStyleE2EEES2D_S2G_JEEENS4_5SM1004TMEM4LOAD26SM100_TMEM_LOAD_32dp32b32xENS4_13SM90_TMA_LOADENS1K_INS1L_ILi2ELi4ELi3EEENS1N_ILi16EEENSN_INS5_IJS1P_SO_EEENS5_IJSO_SD_EEEEEEENS4_39AutoVectorizingCopyWithAssumedAlignmentILi128EEENS4_14SM90_TMA_STOREES2Y_S30_S30_EEEvvEEEEvNT_6ParamsE:
        .type           _ZN7cutlass13device_kernelINS_4gemm6kernel13GemmUniversalIN4cute5tupleIJiiiiEEENS1_10collective13CollectiveMmaINS1_46MainloopSm100TmaUmmaWarpSpecializedBlockScaledILi6ELi2ELi2ENS5_IJNS4_1CILi2EEENSA_ILi4EEENSA_ILi1EEEEEEEENS5_IJNSA_ILi256EEENSA_ILi128EEESG_EEENS5_IJNS_12float_e2m1_tENS_13float_ue4m3_tEEEENS5_IJNS5_IJlSD_lEEENS4_6LayoutINS5_IJNS5_IJNS5_IJNSA_ILi32EEESC_EEEiEEENS5_IJNS5_IJNSA_ILi16EEESC_EEEiEEENS5_IJSD_iEEEEEENS5_IJST_NS5_IJNS5_IJNSA_ILi0EEESD_EEENSA_ILi512EEEEEENS5_IJSW_iEEEEEEEEEEESL_S13_NS4_8TiledMMAINS4_8MMA_AtomIJNS4_23SM100_MMA_MXF4_2x1SM_SSISJ_SJ_fSK_Li256ELi128ELi16ELNS4_4UMMA5MajorE0ELS18_0ELNS17_7ScaleInE0ELS19_0EEEEEENSN_INS5_IJSD_SD_SD_EEENS5_IJSW_SW_SW_EEEEENS5_IJNS4_10UnderscoreES1F_S1F_EEEEENS5_IJNS4_28SM100_TMA_2SM_LOAD_MULTICASTES1I_EEENS5_IJNS4_14ComposedLayoutINS4_7SwizzleILi3ELi4ELi3EEENS4_18smem_ptr_flag_bitsILi4EEENSN_INS5_IJNSA_ILi8EEESG_EEENS5_IJSG_SD_EEEEEEENSN_INS5_IJNS5_IJNS5_IJSP_SD_EEESS_EEESD_NS5_IJSD_SC_EEEEEENS5_IJNS5_IJNS5_IJSS_SY_EEESX_EEESW_NS5_IJSC_SY_EEEEEEEEEEEvNS4_8identityENS5_IJNS4_18SM100_TMA_2SM_LOADES1I_EEES23_vS24_EENS_8epilogue10collective18CollectiveEpilogueINS28_23Sm100TmaWarpSpecializedILi4ELi2ELi32ELb1ELb0EEEJNS5_IJSH_SH_SG_EEENS5_IJNSN_ISH_SD_EENSN_ISO_SD_EEEEENS_10bfloat16_tESM_S2H_SM_NS28_6fusion15FusionCallbacksIS2C_NS2I_17LinearCombinationIS2H_fS2H_fLNS_15FloatRoundStyleE2EEES2D_S2G_JEEENS4_5SM1004TMEM4LOAD26SM100_TMEM_LOAD_32dp32b32xENS4_13SM90_TMA_LOADENS1K_INS1L_ILi2ELi4ELi3EEENS1N_ILi16EEENSN_INS5_IJS1P_SO_EEENS5_IJSO_SD_EEEEEEENS4_39AutoVectorizingCopyWithAssumedAlignmentILi128EEENS4_14SM90_TMA_STOREES2Y_S30_S30_EEEvvEEEEvNT_6ParamsE,@function
        .size           _ZN7cutlass13device_kernelINS_4gemm6kernel13GemmUniversalIN4cute5tupleIJiiiiEEENS1_10collective13CollectiveMmaINS1_46MainloopSm100TmaUmmaWarpSpecializedBlockScaledILi6ELi2ELi2ENS5_IJNS4_1CILi2EEENSA_ILi4EEENSA_ILi1EEEEEEEENS5_IJNSA_ILi256EEENSA_ILi128EEESG_EEENS5_IJNS_12float_e2m1_tENS_13float_ue4m3_tEEEENS5_IJNS5_IJlSD_lEEENS4_6LayoutINS5_IJNS5_IJNS5_IJNSA_ILi32EEESC_EEEiEEENS5_IJNS5_IJNSA_ILi16EEESC_EEEiEEENS5_IJSD_iEEEEEENS5_IJST_NS5_IJNS5_IJNSA_ILi0EEESD_EEENSA_ILi512EEEEEENS5_IJSW_iEEEEEEEEEEESL_S13_NS4_8TiledMMAINS4_8MMA_AtomIJNS4_23SM100_MMA_MXF4_2x1SM_SSISJ_SJ_fSK_Li256ELi128ELi16ELNS4_4UMMA5MajorE0ELS18_0ELNS17_7ScaleInE0ELS19_0EEEEEENSN_INS5_IJSD_SD_SD_EEENS5_IJSW_SW_SW_EEEEENS5_IJNS4_10UnderscoreES1F_S1F_EEEEENS5_IJNS4_28SM100_TMA_2SM_LOAD_MULTICASTES1I_EEENS5_IJNS4_14ComposedLayoutINS4_7SwizzleILi3ELi4ELi3EEENS4_18smem_ptr_flag_bitsILi4EEENSN_INS5_IJNSA_ILi8EEESG_EEENS5_IJSG_SD_EEEEEEENSN_INS5_IJNS5_IJNS5_IJSP_SD_EEESS_EEESD_NS5_IJSD_SC_EEEEEENS5_IJNS5_IJNS5_IJSS_SY_EEESX_EEESW_NS5_IJSC_SY_EEEEEEEEEEEvNS4_8identityENS5_IJNS4_18SM100_TMA_2SM_LOADES1I_EEES23_vS24_EENS_8epilogue10collective18CollectiveEpilogueINS28_23Sm100TmaWarpSpecializedILi4ELi2ELi32ELb1ELb0EEEJNS5_IJSH_SH_SG_EEENS5_IJNSN_ISH_SD_EENSN_ISO_SD_EEEEENS_10bfloat16_tESM_S2H_SM_NS28_6fusion15FusionCallbacksIS2C_NS2I_17LinearCombinationIS2H_fS2H_fLNS_15FloatRoundStyleE2EEES2D_S2G_JEEENS4_5SM1004TMEM4LOAD26SM100_TMEM_LOAD_32dp32b32xENS4_13SM90_TMA_LOADENS1K_INS1L_ILi2ELi4ELi3EEENS1N_ILi16EEENSN_INS5_IJS1P_SO_EEENS5_IJSO_SD_EEEEEEENS4_39AutoVectorizingCopyWithAssumedAlignmentILi128EEENS4_14SM90_TMA_STOREES2Y_S30_S30_EEEvvEEEEvNT_6ParamsE,(.L_x_201 - _ZN7cutlass13device_kernelINS_4gemm6kernel13GemmUniversalIN4cute5tupleIJiiiiEEENS1_10collective13CollectiveMmaINS1_46MainloopSm100TmaUmmaWarpSpecializedBlockScaledILi6ELi2ELi2ENS5_IJNS4_1CILi2EEENSA_ILi4EEENSA_ILi1EEEEEEEENS5_IJNSA_ILi256EEENSA_ILi128EEESG_EEENS5_IJNS_12float_e2m1_tENS_13float_ue4m3_tEEEENS5_IJNS5_IJlSD_lEEENS4_6LayoutINS5_IJNS5_IJNS5_IJNSA_ILi32EEESC_EEEiEEENS5_IJNS5_IJNSA_ILi16EEESC_EEEiEEENS5_IJSD_iEEEEEENS5_IJST_NS5_IJNS5_IJNSA_ILi0EEESD_EEENSA_ILi512EEEEEENS5_IJSW_iEEEEEEEEEEESL_S13_NS4_8TiledMMAINS4_8MMA_AtomIJNS4_23SM100_MMA_MXF4_2x1SM_SSISJ_SJ_fSK_Li256ELi128ELi16ELNS4_4UMMA5MajorE0ELS18_0ELNS17_7ScaleInE0ELS19_0EEEEEENSN_INS5_IJSD_SD_SD_EEENS5_IJSW_SW_SW_EEEEENS5_IJNS4_10UnderscoreES1F_S1F_EEEEENS5_IJNS4_28SM100_TMA_2SM_LOAD_MULTICASTES1I_EEENS5_IJNS4_14ComposedLayoutINS4_7SwizzleILi3ELi4ELi3EEENS4_18smem_ptr_flag_bitsILi4EEENSN_INS5_IJNSA_ILi8EEESG_EEENS5_IJSG_SD_EEEEEEENSN_INS5_IJNS5_IJNS5_IJSP_SD_EEESS_EEESD_NS5_IJSD_SC_EEEEEENS5_IJNS5_IJNS5_IJSS_SY_EEESX_EEESW_NS5_IJSC_SY_EEEEEEEEEEEvNS4_8identityENS5_IJNS4_18SM100_TMA_2SM_LOADES1I_EEES23_vS24_EENS_8epilogue10collective18CollectiveEpilogueINS28_23Sm100TmaWarpSpecializedILi4ELi2ELi32ELb1ELb0EEEJNS5_IJSH_SH_SG_EEENS5_IJNSN_ISH_SD_EENSN_ISO_SD_EEEEENS_10bfloat16_tESM_S2H_SM_NS28_6fusion15FusionCallbacksIS2C_NS2I_17LinearCombinationIS2H_fS2H_fLNS_15FloatRoundStyleE2EEES2D_S2G_JEEENS4_5SM1004TMEM4LOAD26SM100_TMEM_LOAD_32dp32b32xENS4_13SM90_TMA_LOADENS1K_INS1L_ILi2ELi4ELi3EEENS1N_ILi16EEENSN_INS5_IJS1P_SO_EEENS5_IJSO_SD_EEEEEEENS4_39AutoVectorizingCopyWithAssumedAlignmentILi128EEENS4_14SM90_TMA_STOREES2Y_S30_S30_EEEvvEEEEvNT_6ParamsE)
        .other          _ZN7cutlass13device_kernelINS_4gemm6kernel13GemmUniversalIN4cute5tupleIJiiiiEEENS1_10collective13CollectiveMmaINS1_46MainloopSm100TmaUmmaWarpSpecializedBlockScaledILi6ELi2ELi2ENS5_IJNS4_1CILi2EEENSA_ILi4EEENSA_ILi1EEEEEEEENS5_IJNSA_ILi256EEENSA_ILi128EEESG_EEENS5_IJNS_12float_e2m1_tENS_13float_ue4m3_tEEEENS5_IJNS5_IJlSD_lEEENS4_6LayoutINS5_IJNS5_IJNS5_IJNSA_ILi32EEESC_EEEiEEENS5_IJNS5_IJNSA_ILi16EEESC_EEEiEEENS5_IJSD_iEEEEEENS5_IJST_NS5_IJNS5_IJNSA_ILi0EEESD_EEENSA_ILi512EEEEEENS5_IJSW_iEEEEEEEEEEESL_S13_NS4_8TiledMMAINS4_8MMA_AtomIJNS4_23SM100_MMA_MXF4_2x1SM_SSISJ_SJ_fSK_Li256ELi128ELi16ELNS4_4UMMA5MajorE0ELS18_0ELNS17_7ScaleInE0ELS19_0EEEEEENSN_INS5_IJSD_SD_SD_EEENS5_IJSW_SW_SW_EEEEENS5_IJNS4_10UnderscoreES1F_S1F_EEEEENS5_IJNS4_28SM100_TMA_2SM_LOAD_MULTICASTES1I_EEENS5_IJNS4_14ComposedLayoutINS4_7SwizzleILi3ELi4ELi3EEENS4_18smem_ptr_flag_bitsILi4EEENSN_INS5_IJNSA_ILi8EEESG_EEENS5_IJSG_SD_EEEEEEENSN_INS5_IJNS5_IJNS5_IJSP_SD_EEESS_EEESD_NS5_IJSD_SC_EEEEEENS5_IJNS5_IJNS5_IJSS_SY_EEESX_EEESW_NS5_IJSC_SY_EEEEEEEEEEEvNS4_8identityENS5_IJNS4_18SM100_TMA_2SM_LOADES1I_EEES23_vS24_EENS_8epilogue10collective18CollectiveEpilogueINS28_23Sm100TmaWarpSpecializedILi4ELi2ELi32ELb1ELb0EEEJNS5_IJSH_SH_SG_EEENS5_IJNSN_ISH_SD_EENSN_ISO_SD_EEEEENS_10bfloat16_tESM_S2H_SM_NS28_6fusion15FusionCallbacksIS2C_NS2I_17LinearCombinationIS2H_fS2H_fLNS_15FloatRoundStyleE2EEES2D_S2G_JEEENS4_5SM1004TMEM4LOAD26SM100_TMEM_LOAD_32dp32b32xENS4_13SM90_TMA_LOADENS1K_INS1L_ILi2ELi4ELi3EEENS1N_ILi16EEENSN_INS5_IJS1P_SO_EEENS5_IJSO_SD_EEEEEEENS4_39AutoVectorizingCopyWithAssumedAlignmentILi128EEENS4_14SM90_TMA_STOREES2Y_S30_S30_EEEvvEEEEvNT_6ParamsE,@"STO_CUDA_ENTRY STV_DEFAULT"
_ZN7cutlass13device_kernelINS_4gemm6kernel13GemmUniversalIN4cute5tupleIJiiiiEEENS1_10collective13CollectiveMmaINS1_46MainloopSm100TmaUmmaWarpSpecializedBlockScaledILi6ELi2ELi2ENS5_IJNS4_1CILi2EEENSA_ILi4EEENSA_ILi1EEEEEEEENS5_IJNSA_ILi256EEENSA_ILi128EEESG_EEENS5_IJNS_12float_e2m1_tENS_13float_ue4m3_tEEEENS5_IJNS5_IJlSD_lEEENS4_6LayoutINS5_IJNS5_IJNS5_IJNSA_ILi32EEESC_EEEiEEENS5_IJNS5_IJNSA_ILi16EEESC_EEEiEEENS5_IJSD_iEEEEEENS5_IJST_NS5_IJNS5_IJNSA_ILi0EEESD_EEENSA_ILi512EEEEEENS5_IJSW_iEEEEEEEEEEESL_S13_NS4_8TiledMMAINS4_8MMA_AtomIJNS4_23SM100_MMA_MXF4_2x1SM_SSISJ_SJ_fSK_Li256ELi128ELi16ELNS4_4UMMA5MajorE0ELS18_0ELNS17_7ScaleInE0ELS19_0EEEEEENSN_INS5_IJSD_SD_SD_EEENS5_IJSW_SW_SW_EEEEENS5_IJNS4_10UnderscoreES1F_S1F_EEEEENS5_IJNS4_28SM100_TMA_2SM_LOAD_MULTICASTES1I_EEENS5_IJNS4_14ComposedLayoutINS4_7SwizzleILi3ELi4ELi3EEENS4_18smem_ptr_flag_bitsILi4EEENSN_INS5_IJNSA_ILi8EEESG_EEENS5_IJSG_SD_EEEEEEENSN_INS5_IJNS5_IJNS5_IJSP_SD_EEESS_EEESD_NS5_IJSD_SC_EEEEEENS5_IJNS5_IJNS5_IJSS_SY_EEESX_EEESW_NS5_IJSC_SY_EEEEEEEEEEEvNS4_8identityENS5_IJNS4_18SM100_TMA_2SM_LOADES1I_EEES23_vS24_EENS_8epilogue10collective18CollectiveEpilogueINS28_23Sm100TmaWarpSpecializedILi4ELi2ELi32ELb1ELb0EEEJNS5_IJSH_SH_SG_EEENS5_IJNSN_ISH_SD_EENSN_ISO_SD_EEEEENS_10bfloat16_tESM_S2H_SM_NS28_6fusion15FusionCallbacksIS2C_NS2I_17LinearCombinationIS2H_fS2H_fLNS_15FloatRoundStyleE2EEES2D_S2G_JEEENS4_5SM1004TMEM4LOAD26SM100_TMEM_LOAD_32dp32b32xENS4_13SM90_TMA_LOADENS1K_INS1L_ILi2ELi4ELi3EEENS1N_ILi16EEENSN_INS5_IJS1P_SO_EEENS5_IJSO_SD_EEEEEEENS4_39AutoVectorizingCopyWithAssumedAlignmentILi128EEENS4_14SM90_TMA_STOREES2Y_S30_S30_EEEvvEEEEvNT_6ParamsE:
[----:B------:R-:W1:Y:S01]  /*0000*/  LDC R1, c[0x0][0x37c] ;  /* 0x0000df00ff017b82 */ /* 0x000e620000000800 */
[----:B------:R-:W2:Y:S01]  /*0010*/  S2R R97, SR_TID.X ;  /* 0x0000000000617919 */ /* 0x000ea20000002100 */
[----:B------:R-:W3:Y:S06]  /*0020*/  LDCU.64 UR12, c[0x0][0xc90] ;  /* 0x00019200ff0c77ac */ /* 0x000eec0008000a00 */
[----:B------:R-:W4:Y:S01]  /*0030*/  S2UR UR57, SR_CgaCtaId ;  /* 0x00000000003979c3 */ /* 0x000f220000008800 */
[----:B------:R-:W-:Y:S02]  /*0040*/  PRMT R84, RZ, 0x7610, R84 ;  /* 0x00007610ff547816 */ /* 0x000fe40000000054 */
[----:B------:R-:W-:-:S02]  /*0050*/  ELECT P0, URZ, PT ;  /* 0x0000000000ff782f */ /* 0x000fc40003800000 */
[----:B---3--:R-:W-:-:S04]  /*0060*/  ISETP.NE.U32.AND P1, PT, RZ, UR12, PT ;  /* 0x0000000cff007c0c */ /* 0x008fc8000bf25070 */
[----:B------:R-:W-:Y:S01]  /*0070*/  ISETP.NE.AND.EX P2, PT, RZ, UR13, PT, P1 ;  /* 0x0000000dff007c0c */ /* 0x000fe2000bf45310 */
[----:B----4-:R-:W-:Y:S02]  /*0080*/  ULOP3.LUT UR70, UR57, 0x1, URZ, 0xc0, !UPT ;  /* 0x0000000139467892 */ /* 0x010fe4000f8ec0ff */
[----:B------:R-:W-:Y:S01]  /*0090*/  ULOP3.LUT UR71, UR57, 0x1, URZ, 0x3c, !UPT ;  /* 0x0000000139477892 */ /* 0x000fe2000f8e3cff */
[----:B--2---:R-:W-:-:S05]  /*00a0*/  SHF.R.U32.HI R85, RZ, 0x5, R97 ;  /* 0x00000005ff557819 */ /* 0x004fca0000011661 */
[----:B------:R-:W2:Y:S02]  /*00b0*/  SHFL.IDX PT, R0, R85, RZ, 0x1f ;  /* 0x00001fff55007589 */ /* 0x000ea400000e0000 */
[----:B--2---:R-:W-:Y:S02]  /*00c0*/  R2UR UR21, R0 ;  /* 0x00000000001572ca */ /* 0x004fe400000e0000 */
[----:B-1----:R-:W-:Y:S05]  /*00d0*/  @P2 BRA `(.L_x_0) ;  /* 0x0000000000302947 */ /* 0x002fea0003800000 */
[----:B------:R-:W1:Y:S02]  /*00e0*/  LDCU.64 UR4, c[0x0][0xc88] ;  /* 0x00019100ff0477ac */ /* 0x000e640008000a00 */
[----:B-1----:R-:W-:-:S04]  /*00f0*/  UISETP.NE.U32.AND UP0, UPT, UR4, URZ, UPT ;  /* 0x000000ff0400728c */ /* 0x002fc8000bf05070 */
[----:B------:R-:W-:-:S09]  /*0100*/  UISETP.NE.AND.EX UP0, UPT, UR5, URZ, UPT, UP0 ;  /* 0x000000ff0500728c */ /* 0x000fd2000bf05300 */
[----:B------:R-:W-:Y:S05]  /*0110*/  BRA.U !UP0, `(.L_x_1) ;  /* 0x0000000108147547 */ /* 0x000fea000b800000 */
[----:B------:R-:W1:Y:S01]  /*0120*/  LDC.64 R2, c[0x0][0xc88] ;  /* 0x00032200ff027b82 */ /* 0x000e620000000a00 */
[----:B------:R-:W1:Y:S02]  /*0130*/  LDCU.64 UR4, c[0x0][0x358] ;  /* 0x00006b00ff0477ac */ /* 0x000e640008000a00 */
[----:B-1----:R1:W5:Y:S01]  /*0140*/  LDG.E R41, desc[UR4][R2.64] ;  /* 0x0000000402297981 */ /* 0x002362000c1e1900 */
[----:B------:R-:W-:Y:S01]  /*0150*/  HFMA2 R84, -RZ, RZ, 0, 5.9604644775390625e-08 ;  /* 0x00000001ff547431 */ /* 0x000fe200000001ff */
[----:B------:R-:W-:Y:S05]  /*0160*/  BRA `(.L_x_0) ;  /* 0x00000000000c7947 */ /* 0x000fea0003800000 */
.L_x_1:
[----:B------:R-:W1:Y:S01]  /*0170*/  LDCU UR4, c[0x0][0xc80] ;  /* 0x00019000ff0477ac */ /* 0x000e620008000800 */
[----:B------:R-:W-:Y:S01]  /*0180*/  HFMA2 R84, -RZ, RZ, 0, 5.9604644775390625e-08 ;  /* 0x00000001ff547431 */ /* 0x000fe200000001ff */
[----:B-1----:R-:W-:-:S07]  /*0190*/  MOV R41, UR4 ;  /* 0x0000000400297c02 */ /* 0x002fce0008000f00 */
.L_x_0:
[----:B------:R-:W2:Y:S02]  /*01a0*/  LDCU.64 UR4, c[0x0][0xcb0] ;  /* 0x00019600ff0477ac */ /* 0x000ea40008000a00 */
[----:B--2---:R-:W-:-:S04]  /*01b0*/  UISETP.NE.U32.AND UP0, UPT, UR4, URZ, UPT ;  /* 0x000000ff0400728c */ /* 0x004fc8000bf05070 */
[----:B------:R-:W-:-:S09]  /*01c0*/  UISETP.NE.AND.EX UP0, UPT, UR5, URZ, UPT, UP0 ;  /* 0x000000ff0500728c */ /* 0x000fd2000bf05300 */
[----:B------:R-:W-:Y:S05]  /*01d0*/  BRA.U UP0, `(.L_x_2) ;  /* 0x0000000100287547 */ /* 0x000fea000b800000 */
[----:B------:R-:W2:Y:S02]  /*01e0*/  LDCU.64 UR4, c[0x0][0xca8] ;  /* 0x00019500ff0477ac */ /* 0x000ea40008000a00 */
[----:B--2---:R-:W-:-:S04]  /*01f0*/  UISETP.NE.U32.AND UP0, UPT, UR4, URZ, UPT ;  /* 0x000000ff0400728c */ /* 0x004fc8000bf05070 */
[----:B------:R-:W-:-:S09]  /*0200*/  UISETP.NE.AND.EX UP0, UPT, UR5, URZ, UPT, UP0 ;  /* 0x000000ff0500728c */ /* 0x000fd2000bf05300 */
[----:B------:R-:W-:Y:S05]  /*0210*/  BRA.U !UP0, `(.L_x_3) ;  /* 0x0000000108107547 */ /* 0x000fea000b800000 */
[----:B------:R-:W2:Y:S01]  /*0220*/  LDC.64 R38, c[0x0][0xca8] ;  /* 0x00032a00ff267b82 */ /* 0x000ea20000000a00 */
[----:B------:R-:W2:Y:S02]  /*0230*/  LDCU.64 UR4, c[0x0][0x358] ;  /* 0x00006b00ff0477ac */ /* 0x000ea40008000a00 */
[----:B--2---:R2:W5:Y:S01]  /*0240*/  LDG.E R38, desc[UR4][R38.64] ;  /* 0x0000000426267981 */ /* 0x004562000c1e1900 */
[----:B------:R-:W-:Y:S05]  /*0250*/  BRA `(.L_x_2) ;  /* 0x0000000000087947 */ /* 0x000fea0003800000 */
.L_x_3:
[----:B------:R-:W2:Y:S02]  /*0260*/  LDCU UR4, c[0x0][0xca0] ;  /* 0x00019400ff0477ac */ /* 0x000ea40008000800 */
[----:B--2---:R-:W-:Y:S02]  /*0270*/  MOV R38, UR4 ;  /* 0x0000000400267c02 */ /* 0x004fe40008000f00 */
.L_x_2:
[----:B------:R-:W-:Y:S01]  /*0280*/  IMAD.U32 R0, RZ, RZ, UR21 ;  /* 0x00000015ff007e24 */ /* 0x000fe2000f8e00ff */
[----:B------:R-:W-:Y:S04]  /*0290*/  BSSY.RECONVERGENT B0, `(.L_x_4) ;  /* 0x0000012000007945 */ /* 0x000fe80003800200 */
[C---:B------:R-:W-:Y:S02]  /*02a0*/  ISETP.NE.OR P3, PT, R0.reuse, 0x1, !P0 ;  /* 0x000000010000780c */ /* 0x040fe40004765670 */
[----:B------:R-:W-:-:S11]  /*02b0*/  ISETP.NE.OR P2, PT, R0, 0x3, !P0 ;  /* 0x000000030000780c */ /* 0x000fd60004745670 */
[----:B------:R-:W-:Y:S05]  /*02c0*/  @P3 BRA `(.L_x_5) ;  /* 0x0000000000383947 */ /* 0x000fea0003800000 */
[----:B------:R-:W3:Y:S02]  /*02d0*/  LDCU.64 UR4, c[0x0][0x348] ;  /* 0x00006900ff0477ac */ /* 0x000ee40008000a00 */
[----:B---3--:R-:W-:Y:S02]  /*02e0*/  UIADD3 UR10, UP3, UPT, UR4, 0x80, URZ ;  /* 0x00000080040a7890 */ /* 0x008fe4000ff7e0ff */
[----:B------:R-:W-:Y:S02]  /*02f0*/  UIADD3 UR8, UP2, UPT, UR4, 0x180, URZ ;  /* 0x0000018004087890 */ /* 0x000fe4000ff5e0ff */
[----:B------:R-:W-:Y:S02]  /*0300*/  UIADD3 UR6, UP1, UPT, UR4, 0x280, URZ ;  /* 0x0000028004067890 */ /* 0x000fe4000ff3e0ff */
[----:B------:R-:W-:Y:S02]  /*0310*/  UIADD3 UR4, UP0, UPT, UR4, 0x380, URZ ;  /* 0x0000038004047890 */ /* 0x000fe4000ff1e0ff */
[----:B------:R-:W-:-:S02]  /*0320*/  UIADD3.X UR11, UPT, UPT, URZ, UR5, URZ, UP3, !UPT ;  /* 0x00000005ff0b7290 */ /* 0x000fc40009ffe4ff */
[----:B------:R-:W-:Y:S02]  /*0330*/  UIADD3.X UR9, UPT, UPT, URZ, UR5, URZ, UP2, !UPT ;  /* 0x00000005ff097290 */ /* 0x000fe400097fe4ff */
[----:B------:R-:W-:Y:S02]  /*0340*/  UIADD3.X UR7, UPT, UPT, URZ, UR5, URZ, UP1, !UPT ;  /* 0x00000005ff077290 */ /* 0x000fe40008ffe4ff */
[----:B------:R-:W-:-:S03]  /*0350*/  UIADD3.X UR5, UPT, UPT, URZ, UR5, URZ, UP0, !UPT ;  /* 0x00000005ff057290 */ /* 0x000fc600087fe4ff */
[----:B------:R3:W-:Y:S02]  /*0360*/  UTMACCTL.PF [UR10] ;  /* 0x000000000a0079b9 */ /* 0x0007e40008040000 */
[----:B------:R3:W-:Y:S02]  /*0370*/  UTMACCTL.PF [UR8] ;  /* 0x00000000080079b9 */ /* 0x0007e40008040000 */
[----:B------:R3:W-:Y:S02]  /*0380*/  UTMACCTL.PF [UR6] ;  /* 0x00000000060079b9 */ /* 0x0007e40008040000 */
[----:B------:R3:W-:Y:S02]  /*0390*/  UTMACCTL.PF [UR4] ;  /* 0x00000000040079b9 */ /* 0x0007e40008040000 */
[----:B---3--:R-:W-:Y:S01]  /*03a0*/  NOP ;  /* 0x0000000000007918 */ /* 0x008fe20000000000 */
.L_x_5:
[----:B------:R-:W-:Y:S05]  /*03b0*/  BSYNC.RECONVERGENT B0 ;  /* 0x0000000000007941 */ /* 0x000fea0003800200 */
.L_x_4:
[----:B------:R-:W-:Y:S04]  /*03c0*/  BSSY.RECONVERGENT B0, `(.L_x_6) ;  /* 0x000000a000007945 */ /* 0x000fe80003800200 */
[----:B------:R-:W-:Y:S05]  /*03d0*/  @P2 BRA `(.L_x_7) ;  /* 0x0000000000202947 */ /* 0x000fea0003800000 */
[----:B------:R-:W3:Y:S02]  /*03e0*/  LDCU.64 UR4, c[0x0][0x348] ;  /* 0x00006900ff0477ac */ /* 0x000ee40008000a00 */
[----:B---3--:R-:W-:Y:S02]  /*03f0*/  UIADD3 UR6, UP1, UPT, UR4, 0x980, URZ ;  /* 0x0000098004067890 */ /* 0x008fe4000ff3e0ff */
[----:B------:R-:W-:Y:S02]  /*0400*/  UIADD3 UR4, UP0, UPT, UR4, 0xa80, URZ ;  /* 0x00000a8004047890 */ /* 0x000fe4000ff1e0ff */
[----:B------:R-:W-:Y:S02]  /*0410*/  UIADD3.X UR7, UPT, UPT, URZ, UR5, URZ, UP1, !UPT ;  /* 0x00000005ff077290 */ /* 0x000fe40008ffe4ff */
[----:B------:R-:W-:-:S07]  /*0420*/  UIADD3.X UR5, UPT, UPT, URZ, UR5, URZ, UP0, !UPT ;  /* 0x00000005ff057290 */ /* 0x000fce00087fe4ff */
[----:B------:R3:W-:Y:S02]  /*0430*/  UTMACCTL.PF [UR6] ;  /* 0x00000000060079b9 */ /* 0x0007e40008040000 */
[----:B------:R3:W-:Y:S02]  /*0440*/  UTMACCTL.PF [UR4] ;  /* 0x00000000040079b9 */ /* 0x0007e40008040000 */
[----:B---3--:R-:W-:Y:S01]  /*0450*/  NOP ;  /* 0x0000000000007918 */ /* 0x008fe20000000000 */
.L_x_7:
[----:B------:R-:W-:Y:S05]  /*0460*/  BSYNC.RECONVERGENT B0 ;  /* 0x0000000000007941 */ /* 0x000fea0003800200 */
.L_x_6:
[----:B------:R-:W3:Y:S01]  /*0470*/  LDCU.64 UR4, c[0x0][0xc88] ;  /* 0x00019100ff0477ac */ /* 0x000ee20008000a00 */
[----:B------:R-:W-:Y:S01]  /*0480*/  ISETP.NE.AND.EX P1, PT, RZ, UR13, PT, P1 ;  /* 0x0000000dff007c0c */ /* 0x000fe2000bf25310 */
[----:B------:R-:W-:Y:S01]  /*0490*/  UPLOP3.LUT UP4, UPT, UPT, UPT, UPT, 0x80, 0x8 ;  /* 0x000000000008789c */ /* 0x000fe20003f8f070 */
[----:B---3--:R-:W-:-:S04]  /*04a0*/  ISETP.NE.U32.AND P2, PT, RZ, UR4, PT ;  /* 0x00000004ff007c0c */ /* 0x008fc8000bf45070 */
[----:B------:R-:W-:-:S13]  /*04b0*/  ISETP.NE.AND.EX P2, PT, RZ, UR5, PT, P2 ;  /* 0x00000005ff007c0c */ /* 0x000fda000bf45320 */
[----:B------:R-:W-:Y:S05]  /*04c0*/  @P2 BRA P1, `(.L_x_8) ;  /* 0x0000000000282947 */ /* 0x000fea0000800000 */
[----:B------:R-:W-:Y:S01]  /*04d0*/  UISETP.NE.U32.AND UP0, UPT, UR12, URZ, UPT ;  /* 0x000000ff0c00728c */ /* 0x000fe2000bf05070 */
[----:B-----5:R-:W-:Y:S01]  /*04e0*/  FSETP.NEU.AND P1, PT, R41, RZ, PT ;  /* 0x000000ff2900720b */ /* 0x020fe20003f2d000 */
[----:B------:R-:W-:Y:S02]  /*04f0*/  UISETP.NE.U32.AND UP2, UPT, UR4, URZ, UPT ;  /* 0x000000ff0400728c */ /* 0x000fe4000bf45070 */
[----:B------:R-:W-:Y:S02]  /*0500*/  UISETP.NE.AND.EX UP1, UPT, UR13, URZ, UPT, UP0 ;  /* 0x000000ff0d00728c */ /* 0x000fe4000bf25300 */
[----:B------:R-:W-:-:S04]  /*0510*/  UISETP.NE.AND.EX UP0, UPT, UR5, URZ, UPT, UP2 ;  /* 0x000000ff0500728c */ /* 0x000fc8000bf05320 */
[----:B------:R-:W-:-:S04]  /*0520*/  USEL UR4, URZ, 0xffffffff, UP0 ;  /* 0xffffffffff047887 */ /* 0x000fc80008000000 */
[----:B------:R-:W-:Y:S01]  /*0530*/  VOTEU.ANY UP0, P1 ;  /* 0x0000000000ff7886 */ /* 0x000fe20000800100 */
[----:B------:R-:W-:-:S04]  /*0540*/  @!UP1 USEL UR4, URZ, 0xffffffff, UP0 ;  /* 0xffffffffff049887 */ /* 0x000fc80008000000 */
[----:B------:R-:W-:-:S04]  /*0550*/  ULOP3.LUT UR4, UR4, 0x1, URZ, 0xc0, !UPT ;  /* 0x0000000104047892 */ /* 0x000fc8000f8ec0ff */
[----:B------:R-:W-:-:S11]  /*0560*/  UISETP.NE.U32.AND UP4, UPT, UR4, 0x1, UPT ;  /* 0x000000010400788c */ /* 0x000fd6000bf85070 */
.L_x_8:
[----:B------:R-:W3:Y:S01]  /*0570*/  SHFL.IDX PT, R0, R85, RZ, 0x1f ;  /* 0x00001fff55007589 */ /* 0x000ee200000e0000 */
[----:B------:R-:W-:-:S04]  /*0580*/  UISETP.NE.AND UP0, UPT, UR21, 0x2, UPT ;  /* 0x000000021500788c */ /* 0x000fc8000bf05270 */
[----:B------:R-:W-:Y:S02]  /*0590*/  UISETP.EQ.AND UP1, UPT, UR70, URZ, !UP0 ;  /* 0x000000ff4600728c */ /* 0x000fe4000c722270 */
[----:B------:R-:W-:-:S04]  /*05a0*/  USEL UR48, URZ, 0x1, UP0 ;  /* 0x00000001ff307887 */ /* 0x000fc80008000000 */
[----:B------:R-:W-:Y:S02]  /*05b0*/  PLOP3.LUT P4, PT, P0, PT, UP1, 0x80, 0x8 ;  /* 0x000000000008781c */ /* 0x000fe4000078f018 */
[----:B---3--:R-:W-:-:S13]  /*05c0*/  ISETP.NE.AND P1, PT, R0, RZ, PT ;  /* 0x000000ff0000720c */ /* 0x008fda0003f25270 */
[----:B------:R-:W-:Y:S05]  /*05d0*/  @P1 BRA `(.L_x_9) ;  /* 0x0000000000641947 */ /* 0x000fea0003800000 */
[----:B------:R-:W-:Y:S01]  /*05e0*/  UMOV UR4, 0x400 ;  /* 0x0000040000047882 */ /* 0x000fe20000000000 */
[----:B------:R-:W-:Y:S01]  /*05f0*/  UMOV UR8, 0x1 ;  /* 0x0000000100087882 */ /* 0x000fe20000000000 */
[----:B------:R-:W-:Y:S01]  /*0600*/  UMOV UR6, 0x4 ;  /* 0x0000000400067882 */ /* 0x000fe20000000000 */
[----:B------:R-:W-:Y:S02]  /*0610*/  ULEA UR4, UR57, UR4, 0x18 ;  /* 0x0000000439047291 */ /* 0x000fe4000f8ec0ff */
[----:B------:R-:W-:-:S04]  /*0620*/  UIADD3 UR8, UPT, UPT, -UR8, 0x100000, URZ ;  /* 0x0010000008087890 */ /* 0x000fc8000fffe1ff */
[----:B------:R-:W-:Y:S02]  /*0630*/  USHF.L.U32 UR9, UR8, 0xb, URZ ;  /* 0x0000000b08097899 */ /* 0x000fe400080006ff */
[----:B------:R-:W-:Y:S02]  /*0640*/  USHF.L.U32 UR8, UR8, 0x1, URZ ;  /* 0x0000000108087899 */ /* 0x000fe400080006ff */
[----:B------:R-:W-:-:S04]  /*0650*/  UIADD3 UR6, UPT, UPT, -UR6, 0x100000, URZ ;  /* 0x0010000006067890 */ /* 0x000fc8000fffe1ff */
[----:B------:R-:W-:Y:S02]  /*0660*/  USHF.L.U32 UR7, UR6, 0xb, URZ ;  /* 0x0000000b06077899 */ /* 0x000fe400080006ff */
[----:B------:R-:W-:Y:S01]  /*0670*/  USHF.L.U32 UR6, UR6, 0x1, URZ ;  /* 0x0000000106067899 */ /* 0x000fe200080006ff */
[----:B------:R-:W-:Y:S01]  /*0680*/  ELECT P1, URZ, PT ;  /* 0x0000000000ff782f */ /* 0x000fe20003820000 */
[----:B------:R-:W3:Y:S02]  /*0690*/  FENCE.VIEW.ASYNC.S ;  /* 0x00000000000073c6 */ /* 0x000ee40000000000 */
[----:B---3--:R3:W4:Y:S08]  /*06a0*/  SYNCS.EXCH.64 URZ, [UR4], UR8 ;  /* 0x0000000804ff75b2 */ /* 0x0087300008000100 */
[----:B------:R3:W1:Y:S01]  /*06b0*/  SYNCS.EXCH.64 URZ, [UR4+0x30], UR6 ;  /* 0x0000300604ff75b2 */ /* 0x0006620008000100 */
        /* <DEDUP_REMOVED lines=10> */
[----:B------:R-:W-:Y:S01]  /*0760*/  NOP ;  /* 0x0000000000007918 */ /* 0x000fe20000000000 */
.L_x_9:
[----:B------:R-:W2:Y:S01]  /*0770*/  SHFL.IDX PT, R0, R85, RZ, 0x1f ;  /* 0x00001fff55007589 */ /* 0x000ea200000e0000 */
[----:B------:R-:W-:Y:S01]  /*0780*/  NOP ;  /* 0x0000000000007918 */ /* 0x000fe20000000000 */
[----:B--2---:R-:W-:-:S13]  /*0790*/  ISETP.NE.AND P1, PT, R0, 0x1, PT ;  /* 0x000000010000780c */ /* 0x004fda0003f25270 */
[----:B------:R-:W-:Y:S05]  /*07a0*/  @P1 BRA `(.L_x_10) ;  /* 0x0000000000541947 */ /* 0x000fea0003800000 */
[----:B---3--:R-:W-:Y:S01]  /*07b0*/  UMOV UR4, 0x400 ;  /* 0x0000040000047882 */ /* 0x008fe20000000000 */
        /* <DEDUP_REMOVED lines=10> */
[----:B------:R-:W2:Y:S02]  /*0860*/  FENCE.VIEW.ASYNC.S ;  /* 0x00000000000073c6 */ /* 0x000ea40000000000 */
[----:B--2---:R2:W3:Y:S08]  /*0870*/  SYNCS.EXCH.64 URZ, [UR4+0x60], UR8 ;  /* 0x0000600804ff75b2 */ /* 0x0044f00008000100 */
        /* <DEDUP_REMOVED lines=8> */
.L_x_10:
[----:B------:R-:W4:Y:S01]  /*0900*/  SHFL.IDX PT, R0, R85, RZ, 0x1f ;  /* 0x00001fff55007589 */ /* 0x000f2200000e0000 */
[----:B------:R-:W-:Y:S01]  /*0910*/  NOP ;  /* 0x0000000000007918 */ /* 0x000fe20000000000 */
[----:B----4-:R-:W-:-:S13]  /*0920*/  ISETP.NE.AND P1, PT, R0, 0x3, PT ;  /* 0x000000030000780c */ /* 0x010fda0003f25270 */
[----:B------:R-:W-:Y:S05]  /*0930*/  @P1 BRA `(.L_x_11) ;  /* 0x00000000002c1947 */ /* 0x000fea0003800000 */
[----:B--23--:R-:W-:Y:S01]  /*0940*/  UMOV UR6, 0x400 ;  /* 0x0000040000067882 */ /* 0x00cfe20000000000 */
[----:B------:R-:W-:Y:S01]  /*0950*/  UMOV UR4, 0x20 ;  /* 0x0000002000047882 */ /* 0x000fe20000000000 */
[----:B------:R-:W-:Y:S02]  /*0960*/  ULEA UR6, UR57, UR6, 0x18 ;  /* 0x0000000639067291 */ /* 0x000fe4000f8ec0ff */
[----:B------:R-:W-:-:S04]  /*0970*/  UIADD3 UR4, UPT, UPT, -UR4, 0x100000, URZ ;  /* 0x0010000004047890 */ /* 0x000fc8000fffe1ff */
[----:B------:R-:W-:Y:S02]  /*0980*/  USHF.L.U32 UR5, UR4, 0xb, URZ ;  /* 0x0000000b04057899 */ /* 0x000fe400080006ff */
[----:B------:R-:W-:Y:S01]  /*0990*/  USHF.L.U32 UR4, UR4, 0x1, URZ ;  /* 0x0000000104047899 */ /* 0x000fe200080006ff */
[----:B------:R-:W-:Y:S01]  /*09a0*/  ELECT P1, URZ, PT ;  /* 0x0000000000ff782f */ /* 0x000fe20003820000 */
[----:B------:R-:W2:Y:S10]  /*09b0*/  FENCE.VIEW.ASYNC.S ;  /* 0x00000000000073c6 */ /* 0x000eb40000000000 */
[----:B--2---:R4:W2:Y:S01]  /*09c0*/  SYNCS.EXCH.64 URZ, [UR6+0xa0], UR4 ;  /* 0x0000a00406ff75b2 */ /* 0x0048a20008000100 */
[----:B------:R4:W3:Y:S02]  /*09d0*/  SYNCS.EXCH.64 URZ, [UR6+0xa8], UR4 ;  /* 0x0000a80406ff75b2 */ /* 0x0008e40008000100 */
[----:B----4-:R-:W-:Y:S01]  /*09e0*/  NOP ;  /* 0x0000000000007918 */ /* 0x010fe20000000000 */
.L_x_11:
[----:B------:R-:W4:Y:S01]  /*09f0*/  SHFL.IDX PT, R0, R85, RZ, 0x1f ;  /* 0x00001fff55007589 */ /* 0x000f2200000e0000 */
[----:B------:R-:W-:Y:S01]  /*0a00*/  NOP ;  /* 0x0000000000007918 */ /* 0x000fe20000000000 */
[----:B----4-:R-:W-:-:S13]  /*0a10*/  ISETP.NE.AND P1, PT, R0, 0x4, PT ;  /* 0x000000040000780c */ /* 0x010fda0003f25270 */
[----:B------:R-:W-:Y:S05]  /*0a20*/  @P1 BRA `(.L_x_12) ;  /* 0x0000000000481947 */ /* 0x000fea0003800000 */
[----:B--23--:R-:W-:Y:S01]  /*0a30*/  UMOV UR4, 0x720 ;  /* 0x0000072000047882 */ /* 0x00cfe20000000000 */
[----:B------:R-:W-:Y:S01]  /*0a40*/  UMOV UR6, 0x400 ;  /* 0x0000040000067882 */ /* 0x000fe20000000000 */
[----:B------:R-:W-:Y:S01]  /*0a50*/  USEL UR4, UR4, 0x620, UP4 ;  /* 0x0000062004047887 */ /* 0x000fe2000a000000 */
        /* <DEDUP_REMOVED lines=10> */
[----:B--2---:R4:W2:Y:S08]  /*0b00*/  SYNCS.EXCH.64 URZ, [UR6+0xb0], UR8 ;  /* 0x0000b00806ff75b2 */ /* 0x0048b00008000100 */
[----:B------:R4:W3:Y:S01]  /*0b10*/  SYNCS.EXCH.64 URZ, [UR6+0xc0], UR4 ;  /* 0x0000c00406ff75b2 */ /* 0x0008e20008000100 */
[----:B------:R4:W1:Y:S01]  /*0b20*/  SYNCS.EXCH.64 URZ, [UR6+0xb8], UR8 ;  /* 0x0000b80806ff75b2 */ /* 0x0008620008000100 */
[----:B------:R4:W1:Y:S02]  /*0b30*/  SYNCS.EXCH.64 URZ, [UR6+0xc8], UR4 ;  /* 0x0000c80406ff75b2 */ /* 0x0008640008000100 */
[----:B----4-:R-:W-:Y:S01]  /*0b40*/  NOP ;  /* 0x0000000000007918 */ /* 0x010fe20000000000 */
.L_x_12:
[----:B------:R-:W4:Y:S01]  /*0b50*/  SHFL.IDX PT, R0, R85, RZ, 0x1f ;  /* 0x00001fff55007589 */ /* 0x000f2200000e0000 */
[----:B------:R-:W-:Y:S01]  /*0b60*/  NOP ;  /* 0x0000000000007918 */ /* 0x000fe20000000000 */
[----:B----4-:R-:W-:-:S13]  /*0b70*/  ISETP.NE.AND P1, PT, R0, 0x5, PT ;  /* 0x000000050000780c */ /* 0x010fda0003f25270 */
[----:B------:R-:W-:Y:S05]  /*0b80*/  @P1 BRA `(.L_x_13) ;  /* 0x0000000000441947 */ /* 0x000fea0003800000 */
[----:B--23--:R-:W-:Y:S01]  /*0b90*/  UMOV UR4, 0x400 ;  /* 0x0000040000047882 */ /* 0x00cfe20000000000 */
        /* <DEDUP_REMOVED lines=16> */
.L_x_13:
[----:B------:R-:W4:Y:S01]  /*0ca0*/  SHFL.IDX PT, R0, R85, RZ, 0x1f ;  /* 0x00001fff55007589 */ /* 0x000f2200000e0000 */
[----:B------:R-:W-:Y:S01]  /*0cb0*/  ISETP.NE.OR P0, PT, RZ, UR21, !P0 ;  /* 0x00000015ff007c0c */ /* 0x000fe2000c705670 */
        /* <DEDUP_REMOVED lines=12> */
[----:B------:R4:W3:Y:S01]  /*0d80*/  SYNCS.EXCH.64 URZ, [UR4+0x100], UR6 ;  /* 0x0001000604ff75b2 */ /* 0x0008e20008000100 */
[----:B------:R4:W1:Y:S01]  /*0d90*/  SYNCS.EXCH.64 URZ, [UR4+0xf8], UR6 ;  /* 0x0000f80604ff75b2 */ /* 0x0008620008000100 */
[----:B------:R4:W1:Y:S02]  /*0da0*/  SYNCS.EXCH.64 URZ, [UR4+0x108], UR6 ;  /* 0x0001080604ff75b2 */ /* 0x0008640008000100 */
[----:B----4-:R-:W-:Y:S01]  /*0db0*/  NOP ;  /* 0x0000000000007918 */ /* 0x010fe20000000000 */
.L_x_14:
[----:B------:R-:W-:Y:S01]  /*0dc0*/  VOTEU.ALL UP0, P0 ;  /* 0x0000000000ff7886 */ /* 0x000fe20000000000 */
[----:B--23--:R-:W-:Y:S01]  /*0dd0*/  UMOV UR4, 0x20 ;  /* 0x0000002000047882 */ /* 0x00cfe20000000000 */
[----:B------:R-:W2:Y:S01]  /*0de0*/  LDCU UR7, c[0x0][0x36c] ;  /* 0x00006d80ff0777ac */ /* 0x000ea20008000800 */
[----:B------:R-:W-:Y:S01]  /*0df0*/  NOP ;  /* 0x0000000000007918 */ /* 0x000fe20000000000 */
[----:B------:R-:W-:Y:S01]  /*0e00*/  LOP3.LUT R0, R97, 0x1f, RZ, 0xc0, !PT ;  /* 0x0000001f61007812 */ /* 0x000fe200078ec0ff */
[----:B------:R-:W-:Y:S01]  /*0e10*/  @!UP0 UMOV UR6, 0x400 ;  /* 0x0000040000068882 */ /* 0x000fe20000000000 */
[----:B------:R-:W-:-:S04]  /*0e20*/  @!UP0 UIADD3 UR4, UPT, UPT, -UR4, 0x100000, URZ ;  /* 0x0010000004048890 */ /* 0x000fc8000fffe1ff */
[----:B------:R-:W-:Y:S02]  /*0e30*/  @!UP0 USHF.L.U32 UR5, UR4, 0xb, URZ ;  /* 0x0000000b04058899 */ /* 0x000fe400080006ff */
[----:B------:R-:W-:Y:S02]  /*0e40*/  @!UP0 USHF.L.U32 UR4, UR4, 0x1, URZ ;  /* 0x0000000104048899 */ /* 0x000fe400080006ff */
[----:B------:R-:W-:Y:S01]  /*0e50*/  @!UP0 ULEA UR6, UR57, UR6, 0x18 ;  /* 0x0000000639068291 */ /* 0x000fe2000f8ec0ff */
[----:B------:R-:W-:Y:S01]  /*0e60*/  VOTEU.ALL UP0, P0 ;  /* 0x0000000000ff7886 */ /* 0x000fe20000000000 */
[----:B------:R-:W-:Y:S02]  /*0e70*/  UISETP.NE.AND UP5, UPT, UR21, URZ, UPT ;  /* 0x000000ff1500728c */ /* 0x000fe4000bfa5270 */
[----:B--2---:R-:W-:Y:S01]  /*0e80*/  UISETP.EQ.U32.AND UP6, UPT, UR7, 0x1, UPT ;  /* 0x000000010700788c */ /* 0x004fe2000bfc2070 */
[----:B------:R-:W2:Y:S07]  /*0e90*/  FENCE.VIEW.ASYNC.S ;  /* 0x00000000000073c6 */ /* 0x000eae0000000000 */
[----:B--2---:R2:W3:Y:S01]  /*0ea0*/  @!UP0 SYNCS.EXCH.64 URZ, [UR6+0x110], UR4 ;  /* 0x0001100406ff85b2 */ /* 0x0044e20008000100 */
[----:B------:R-:W-:Y:S05]  /*0eb0*/  BRA.U !UP6, `(.L_x_15) ;  /* 0x000000010e087547 */ /* 0x000fea000b800000 */
[----:B-1-3--:R-:W-:Y:S01]  /*0ec0*/  UCGABAR_ARV ;  /* 0x00000000000079c7 */ /* 0x00afe20008000000 */
[----:B------:R-:W-:Y:S05]  /*0ed0*/  BRA `(.L_x_16) ;  /* 0x0000000000047947 */ /* 0x000fea0003800000 */
.L_x_15:
[----:B-1-3--:R-:W-:Y:S01]  /*0ee0*/  NOP ;  /* 0x0000000000007918 */ /* 0x00afe20000000000 */
.L_x_16:
[----:B------:R-:W1:Y:S01]  /*0ef0*/  S2UR UR67, SR_CTAID.X ;  /* 0x00000000004379c3 */ /* 0x000e620000002500 */
[----:B------:R-:W-:-:S05]  /*0f00*/  CS2R.32 R86, SR_CgaSize ;  /* 0x0000000000567805 */ /* 0x000fca0000008a00 */
[----:B------:R-:W-:-:S05]  /*0f10*/  IMAD R86, R86, -0xa0, RZ ;  /* 0xffffff6056567824 */ /* 0x000fca00078e02ff */
[----:B--2---:R-:W-:-:S14]  /*0f20*/  R2UR UR5, R86 ;  /* 0x00000000560572ca */ /* 0x004fdc00000e0000 */
[----:B------:R-:W2:Y:S01]  /*0f30*/  LDCU UR5, c[0x0][UR5+0x2b0] ;  /* 0x00005600050577ac */ /* 0x000ea20008000800 */
[----:B------:R-:W-:-:S05]  /*0f40*/  CS2R.32 R86, SR_CgaSize ;  /* 0x0000000000567805 */ /* 0x000fca0000008a00 */
[----:B------:R-:W-:-:S05]  /*0f50*/  IMAD R86, R86, -0xa0, RZ ;  /* 0xffffff6056567824 */ /* 0x000fca00078e02ff */
[----:B------:R-:W-:-:S14]  /*0f60*/  R2UR UR4, R86 ;  /* 0x00000000560472ca */ /* 0x000fdc00000e0000 */
[----:B------:R-:W3:Y:S01]  /*0f70*/  LDCU UR4, c[0x0][UR4+0x2b4] ;  /* 0x00005680040477ac */ /* 0x000ee20008000800 */
[----:B------:R-:W4:Y:S01]  /*0f80*/  S2UR UR12, SR_CTAID.Y ;  /* 0x00000000000c79c3 */ /* 0x000f220000002600 */
[----:B------:R-:W-:-:S05]  /*0f90*/  CS2R.32 R86, SR_CgaSize ;  /* 0x0000000000567805 */ /* 0x000fca0000008a00 */
[----:B------:R-:W-:-:S05]  /*0fa0*/  IMAD R86, R86, -0xa0, RZ ;  /* 0xffffff6056567824 */ /* 0x000fca00078e02ff */
[----:B------:R-:W-:-:S14]  /*0fb0*/  R2UR UR7, R86 ;  /* 0x00000000560772ca */ /* 0x000fdc00000e0000 */
[----:B------:R-:W3:Y:S01]  /*0fc0*/  LDCU UR7, c[0x0][UR7+0x2a0] ;  /* 0x00005400070777ac */ /* 0x000ee20008000800 */
[----:B------:R-:W-:-:S05]  /*0fd0*/  CS2R.32 R86, SR_CgaSize ;  /* 0x0000000000567805 */ /* 0x000fca0000008a00 */
[----:B------:R-:W-:-:S05]  /*0fe0*/  IMAD R86, R86, -0xa0, RZ ;  /* 0xffffff6056567824 */ /* 0x000fca00078e02ff */
[----:B------:R-:W-:-:S14]  /*0ff0*/  R2UR UR63, R86 ;  /* 0x00000000563f72ca */ /* 0x000fdc00000e0000 */
[----:B------:R-:W3:Y:S01]  /*1000*/  LDCU UR63, c[0x0][UR63+0x2a4] ;  /* 0x000054803f3f77ac */ /* 0x000ee20008000800 */
[----:B------:R-:W-:Y:S02]  /*1010*/  UISETP.GT.U32.AND UP1, UPT, UR70, 0xffff, UPT ;  /* 0x0000ffff4600788c */ /* 0x000fe4000bf24070 */
[----:B------:R-:W-:Y:S02]  /*1020*/  USHF.R.U32.HI UR52, URZ, 0x1, UR57 ;  /* 0x00000001ff347899 */ /* 0x000fe40008011639 */
[----:B------:R-:W-:Y:S02]  /*1030*/  USHF.L.U32 UR46, UR57, 0xb, URZ ;  /* 0x0000000b392e7899 */ /* 0x000fe400080006ff */
[----:B------:R-:W-:Y:S01]  /*1040*/  USHF.L.U32 UR49, UR57, 0x8, URZ ;  /* 0x0000000839317899 */ /* 0x000fe200080006ff */
[----:B-1----:R-:W-:Y:S01]  /*1050*/  I2FP.F32.U32 R3, UR67 ;  /* 0x0000004300037c45 */ /* 0x002fe20008201000 */
[----:B------:R-:W-:Y:S01]  /*1060*/  USHF.L.U32 UR47, UR57, 0xa, URZ ;  /* 0x0000000a392f7899 */ /* 0x000fe200080006ff */
[----:B------:R-:W-:Y:S01]  /*1070*/  UMOV UR13, 0x55 ;  /* 0x00000055000d7882 */ /* 0x000fe20000000000 */
[----:B------:R-:W-:-:S02]  /*1080*/  UMOV UR11, 0x3 ;  /* 0x00000003000b7882 */ /* 0x000fc40000000000 */
[----:B--2---:R-:W-:Y:S01]  /*1090*/  FMUL R3, R3, UR5 ;  /* 0x0000000503037c20 */ /* 0x004fe20008400000 */
[----:B------:R-:W1:Y:S01]  /*10a0*/  LDCU UR26, c[0x0][0xf24] ;  /* 0x0001e480ff1a77ac */ /* 0x000e620008000800 */
[----:B----4-:R-:W-:Y:S01]  /*10b0*/  I2FP.F32.U32 R2, UR12 ;  /* 0x0000000c00027c45 */ /* 0x010fe20008201000 */
[----:B------:R-:W2:Y:S03]  /*10c0*/  LDCU UR42, c[0x0][0xf24] ;  /* 0x0001e480ff2a77ac */ /* 0x000ea60008000800 */
[----:B------:R-:W4:Y:S01]  /*10d0*/  F2I.U32.TRUNC.NTZ R3, R3 ;  /* 0x0000000300037305 */ /* 0x000f22000020f000 */
[----:B---3--:R-:W-:Y:S01]  /*10e0*/  FMUL R2, R2, UR4 ;  /* 0x0000000402027c20 */ /* 0x008fe20008400000 */
[----:B------:R-:W-:Y:S01]  /*10f0*/  ULOP3.LUT UR4, UR57, 0x6, URZ, 0xc0, !UPT ;  /* 0x0000000639047892 */ /* 0x000fe2000f8ec0ff */
[----:B------:R-:W3:Y:S05]  /*1100*/  LDCU UR28, c[0x0][0xf30] ;  /* 0x0001e600ff1c77ac */ /* 0x000eea0008000800 */
[----:B------:R-:W1:Y:S01]  /*1110*/  F2I.U32.TRUNC.NTZ R2, R2 ;  /* 0x0000000200027305 */ /* 0x000e62000020f000 */
[----:B------:R-:W-:-:S02]  /*1120*/  UISETP.GT.U32.AND UP0, UPT, UR4, 0xffff, UPT ;  /* 0x0000ffff0400788c */ /* 0x000fc4000bf04070 */
[----:B------:R-:W-:Y:S02]  /*1130*/  USEL UR37, UR70, 0xffff, !UP1 ;  /* 0x0000ffff46257887 */ /* 0x000fe4000c800000 */
[----:B------:R-:W-:Y:S01]  /*1140*/  USEL UR43, UR4, 0xffff, !UP0 ;  /* 0x0000ffff042b7887 */ /* 0x000fe2000c000000 */
[----:B----4-:R-:W-:Y:S01]  /*1150*/  R2UR UR5, R3 ;  /* 0x00000000030572ca */ /* 0x010fe200000e0000 */
[----:B------:R-:W-:Y:S01]  /*1160*/  UMOV UR20, UR67 ;  /* 0x0000004300147c82 */ /* 0x000fe20008000000 */
[----:B------:R-:W-:Y:S02]  /*1170*/  PRMT R3, RZ, 0x7610, R3 ;  /* 0x00007610ff037816 */ /* 0x000fe40000000003 */
[----:B-1----:R-:W-:Y:S02]  /*1180*/  R2UR UR6, R2 ;  /* 0x00000000020672ca */ /* 0x002fe400000e0000 */
[----:B------:R-:W-:-:S07]  /*1190*/  PRMT R2, RZ, 0x7610, R2 ;  /* 0x00007610ff027816 */ /* 0x000fce0000000002 */
[----:B------:R-:W-:-:S04]  /*11a0*/  UIADD3 UR5, UPT, UPT, -UR5, URZ, URZ ;  /* 0x000000ff05057290 */ /* 0x000fc8000fffe1ff */
[----:B------:R-:W-:Y:S02]  /*11b0*/  UIMAD UR5, UR7, UR5, UR67 ;  /* 0x00000005070572a4 */ /* 0x000fe4000f8e0243 */
[----:B------:R-:W-:-:S04]  /*11c0*/  UIADD3 UR4, UPT, UPT, -UR6, URZ, URZ ;  /* 0x000000ff06047290 */ /* 0x000fc8000fffe1ff */
[----:B------:R-:W-:Y:S01]  /*11d0*/  IMAD.U32 R86, RZ, RZ, UR5 ;  /* 0x00000005ff567e24 */ /* 0x000fe2000f8e00ff */
[----:B------:R-:W-:Y:S01]  /*11e0*/  UIMAD UR63, UR63, UR4, UR12 ;  /* 0x000000043f3f72a4 */ /* 0x000fe2000f8e020c */
[----:B--23--:R-:W-:Y:S11]  /*11f0*/  BRA.U UP5, `(.L_x_17) ;  /* 0x00000001055c7547 */ /* 0x00cff6000b800000 */
[----:B------:R-:W-:-:S13]  /*1200*/  R2UR UR4, R86 ;  /* 0x00000000560472ca */ /* 0x000fda00000e0000 */
[----:B------:R-:W-:Y:S02]  /*1210*/  UISETP.GT.U32.AND UP0, UPT, UR4, 0x1, UPT ;  /* 0x000000010400788c */ /* 0x000fe4000bf04070 */
[----:B------:R-:W-:Y:S02]  /*1220*/  ULOP3.LUT UR10, UR4, 0xfffffffe, URZ, 0xc0, !UPT ;  /* 0xfffffffe040a7892 */ /* 0x000fe4000f8ec0ff */
[----:B------:R-:W-:Y:S02]  /*1230*/  UISETP.NE.AND UP3, UPT, UR63, URZ, UP0 ;  /* 0x000000ff3f00728c */ /* 0x000fe40008765270 */
[----:B------:R-:W-:Y:S02]  /*1240*/  UISETP.NE.AND UP2, UPT, UR63, 0x1, UP0 ;  /* 0x000000013f00788c */ /* 0x000fe40008745270 */
[----:B------:R-:W-:Y:S02]  /*1250*/  UISETP.NE.AND UP1, UPT, UR63, 0x2, UP0 ;  /* 0x000000023f00788c */ /* 0x000fe40008725270 */
[----:B------:R-:W-:-:S02]  /*1260*/  UISETP.NE.AND UP0, UPT, UR63, 0x3, UP0 ;  /* 0x000000033f00788c */ /* 0x000fc40008705270 */
[----:B------:R-:W-:Y:S02]  /*1270*/  USEL UR6, URZ, 0x1, UP3 ;  /* 0x00000001ff067887 */ /* 0x000fe40009800000 */
[----:B------:R-:W-:Y:S02]  /*1280*/  USEL UR5, URZ, 0x4, UP2 ;  /* 0x00000004ff057887 */ /* 0x000fe40009000000 */
[----:B------:R-:W-:Y:S02]  /*1290*/  USEL UR4, URZ, 0x10, UP1 ;  /* 0x00000010ff047887 */ /* 0x000fe40008800000 */
[----:B------:R-:W-:Y:S02]  /*12a0*/  USEL UR9, URZ, 0x40, UP0 ;  /* 0x00000040ff097887 */ /* 0x000fe40008000000 */
[----:B------:R-:W-:Y:S02]  /*12b0*/  USEL UR8, URZ, 0x2, UP3 ;  /* 0x00000002ff087887 */ /* 0x000fe40009800000 */
[----:B------:R-:W-:-:S02]  /*12c0*/  UIADD3 UR4, UPT, UPT, UR4, UR5, UR6 ;  /* 0x0000000504047290 */ /* 0x000fc4000fffe006 */
[----:B------:R-:W-:Y:S02]  /*12d0*/  USEL UR7, URZ, 0x8, UP2 ;  /* 0x00000008ff077887 */ /* 0x000fe40009000000 */
[----:B------:R-:W-:Y:S02]  /*12e0*/  USEL UR6, URZ, 0x20, UP1 ;  /* 0x00000020ff067887 */ /* 0x000fe40008800000 */
[----:B------:R-:W-:Y:S02]  /*12f0*/  UIADD3 UR5, UPT, UPT, UR8, UR9, UR4 ;  /* 0x0000000908057290 */ /* 0x000fe4000fffe004 */
[----:B------:R-:W-:Y:S02]  /*1300*/  ULEA UR4, UR63, UR10, 0x1 ;  /* 0x0000000a3f047291 */ /* 0x000fe4000f8e08ff */
[----:B------:R-:W-:Y:S02]  /*1310*/  USEL UR8, URZ, 0x80, UP0 ;  /* 0x00000080ff087887 */ /* 0x000fe40008000000 */
[----:B------:R-:W-:-:S02]  /*1320*/  UIADD3 UR5, UPT, UPT, UR6, UR7, UR5 ;  /* 0x0000000706057290 */ /* 0x000fc4000fffe005 */
[----:B------:R-:W-:Y:S02]  /*1330*/  USHF.L.U32 UR4, UR11, UR4, URZ ;  /* 0x000000040b047299 */ /* 0x000fe400080006ff */
[----:B------:R-:W-:-:S04]  /*1340*/  UIADD3 UR5, UPT, UPT, UR5, UR8, URZ ;  /* 0x0000000805057290 */ /* 0x000fc8000fffe0ff */
[----:B------:R-:W-:Y:S02]  /*1350*/  IMAD.U32 R2, RZ, RZ, UR4 ;  /* 0x00000004ff027e24 */ /* 0x000fe4000f8e00ff */
[----:B------:R-:W-:-:S07]  /*1360*/  MOV R3, UR5 ;  /* 0x0000000500037c02 */ /* 0x000fce0008000f00 */
.L_x_17:
[----:B------:R-:W1:Y:S01]  /*1370*/  S2UR UR36, SR_CTAID.Z ;  /* 0x00000000002479c3 */ /* 0x000e620000002700 */
[----:B------:R-:W-:Y:S02]  /*1380*/  UISETP.GE.AND UP0, UPT, UR26, 0x1, UPT ;  /* 0x000000011a00788c */ /* 0x000fe4000bf06270 */
[----:B------:R-:W-:Y:S02]  /*1390*/  ULOP3.LUT UR47, UR47, 0x400, URZ, 0xc0, !UPT ;  /* 0x000004002f2f7892 */ /* 0x000fe4000f8ec0ff */
[----:B------:R-:W-:Y:S02]  /*13a0*/  ULOP3.LUT UR37, UR37, 0xffff, URZ, 0xc0, !UPT ;  /* 0x0000ffff25257892 */ /* 0x000fe4000f8ec0ff */
[----:B------:R-:W-:Y:S02]  /*13b0*/  ULOP3.LUT UR43, UR43, 0xffff, URZ, 0xc0, !UPT ;  /* 0x0000ffff2b2b7892 */ /* 0x000fe4000f8ec0ff */
[----:B------:R-:W-:Y:S02]  /*13c0*/  UISETP.NE.AND UP3, UPT, UR21, 0x2, UPT ;  /* 0x000000021500788c */ /* 0x000fe4000bf65270 */
[----:B------:R-:W-:-:S02]  /*13d0*/  ULOP3.LUT UR68, UR67, 0x1, URZ, 0xc0, !UPT ;  /* 0x0000000143447892 */ /* 0x000fc4000f8ec0ff */
[----:B------:R-:W-:Y:S02]  /*13e0*/  ULOP3.LUT UR52, UR52, 0x3, URZ, 0xc0, !UPT ;  /* 0x0000000334347892 */ /* 0x000fe4000f8ec0ff */
[----:B------:R-:W-:Y:S02]  /*13f0*/  ULOP3.LUT UR46, UR46, 0x3000, URZ, 0xc0, !UPT ;  /* 0x000030002e2e7892 */ /* 0x000fe4000f8ec0ff */
[----:B------:R-:W-:Y:S02]  /*1400*/  ULOP3.LUT UR49, UR49, 0x600, URZ, 0xc0, !UPT ;  /* 0x0000060031317892 */ /* 0x000fe4000f8ec0ff */
[----:B------:R-:W-:Y:S02]  /*1410*/  USHF.R.U32.HI UR53, URZ, 0x9, UR47 ;  /* 0x00000009ff357899 */ /* 0x000fe4000801162f */
[----:B------:R-:W-:Y:S02]  /*1420*/  USHF.L.U32 UR37, UR13, UR37, URZ ;  /* 0x000000250d257299 */ /* 0x000fe400080006ff */
[----:B------:R-:W-:Y:S01]  /*1430*/  USHF.L.U32 UR43, UR11, UR43, URZ ;  /* 0x0000002b0b2b7299 */ /* 0x000fe200080006ff */
[----:B-1----:R-:W-:Y:S11]  /*1440*/  BRA.U !UP0, `(.L_x_18) ;  /* 0x0000000108d47547 */ /* 0x002ff6000b800000 */
[----:B------:R-:W1:Y:S01]  /*1450*/  LDCU.128 UR16, c[0x0][0xf10] ;  /* 0x0001e200ff1077ac */ /* 0x000e620008000c00 */
[----:B------:R-:W2:Y:S01]  /*1460*/  LDCU UR6, c[0x0][0x370] ;  /* 0x00006e00ff0677ac */ /* 0x000ea20008000800 */
[----:B------:R-:W3:Y:S01]  /*1470*/  LDCU UR5, c[0x0][0x374] ;  /* 0x00006e80ff0577ac */ /* 0x000ee20008000800 */
[----:B------:R-:W4:Y:S01]  /*1480*/  LDCU UR27, c[0x0][0xf0c] ;  /* 0x0001e180ff1b77ac */ /* 0x000f220008000800 */
[----:B------:R-:W4:Y:S01]  /*1490*/  LDCU UR7, c[0x0][0xf20] ;  /* 0x0001e400ff0777ac */ /* 0x000f220008000800 */
[----:B------:R-:W4:Y:S01]  /*14a0*/  LDCU.64 UR8, c[0x0][0xf28] ;  /* 0x0001e500ff0877ac */ /* 0x000f220008000a00 */
[----:B-1----:R-:W-:Y:S02]  /*14b0*/  UISETP.NE.AND UP0, UPT, UR18, 0x1, UPT ;  /* 0x000000011200788c */ /* 0x002fe4000bf05270 */
[----:B---3--:R-:W-:Y:S02]  /*14c0*/  UIMAD.WIDE.U32 UR10, UR5, UR19, URZ ;  /* 0x00000013050a72a5 */ /* 0x008fe4000f8e00ff */
[----:B--2---:R-:W-:-:S02]  /*14d0*/  UIMAD.WIDE.U32 UR22, UR6, UR16, URZ ;  /* 0x00000010061672a5 */ /* 0x004fc4000f8e00ff */
[----:B----4-:R-:W-:Y:S02]  /*14e0*/  UISETP.NE.AND UP1, UPT, UR27, 0x1, UPT ;  /* 0x000000011b00788c */ /* 0x010fe4000bf25270 */
[----:B------:R-:W-:Y:S01]  /*14f0*/  UISETP.NE.AND UP2, UPT, UR26, 0x1, UPT ;  /* 0x000000011a00788c */ /* 0x000fe2000bf45270 */
[----:B------:R-:W-:Y:S02]  /*1500*/  UMOV UR10, UR11 ;  /* 0x0000000b000a7c82 */ /* 0x000fe40008000000 */
[----:B------:R-:W-:Y:S01]  /*1510*/  UMOV UR22, UR23 ;  /* 0x0000001700167c82 */ /* 0x000fe20008000000 */
[----:B------:R-:W-:Y:S02]  /*1520*/  @UP0 USHF.R.U32.HI UR5, URZ, UR7, UR10 ;  /* 0x00000007ff050299 */ /* 0x000fe4000801160a */
[----:B------:R-:W-:Y:S02]  /*1530*/  UIMAD.WIDE.U32 UR24, UR12, UR19, URZ ;  /* 0x000000130c1872a5 */ /* 0x000fe4000f8e00ff */
[----:B------:R-:W-:-:S02]  /*1540*/  UIMAD.WIDE.U32 UR10, UR5, UR8, URZ ;  /* 0x00000008050a72a5 */ /* 0x000fc4000f8e00ff */
[----:B------:R-:W-:Y:S02]  /*1550*/  @UP1 USHF.R.U32.HI UR6, URZ, UR17, UR22 ;  /* 0x00000011ff061299 */ /* 0x000fe40008011616 */
[----:B------:R-:W-:Y:S02]  /*1560*/  UIMAD.WIDE.U32 UR14, UR20, UR16, URZ ;  /* 0x00000010140e72a5 */ /* 0x000fe4000f8e00ff */
[----:B------:R-:W-:Y:S01]  /*1570*/  UIMAD.WIDE.U32 UR22, UR6, UR8, URZ ;  /* 0x00000008061672a5 */ /* 0x000fe2000f8e00ff */
[----:B------:R-:W-:Y:S01]  /*1580*/  UMOV UR4, UR25 ;  /* 0x0000001900047c82 */ /* 0x000fe20008000000 */
[----:B------:R-:W-:Y:S01]  /*1590*/  UMOV UR10, UR11 ;  /* 0x0000000b000a7c82 */ /* 0x000fe20008000000 */
[----:B------:R-:W-:Y:S02]  /*15a0*/  USHF.R.U32.HI UR4, URZ, UR7, UR4 ;  /* 0x00000007ff047299 */ /* 0x000fe40008011604 */
[----:B------:R-:W-:Y:S01]  /*15b0*/  @UP2 USHF.R.U32.HI UR5, URZ, UR9, UR10 ;  /* 0x00000009ff052299 */ /* 0x000fe2000801160a */
[----:B------:R-:W-:Y:S01]  /*15c0*/  UMOV UR14, UR15 ;  /* 0x0000000f000e7c82 */ /* 0x000fe20008000000 */
[----:B------:R-:W-:Y:S01]  /*15d0*/  UMOV UR22, UR23 ;  /* 0x0000001700167c82 */ /* 0x000fe20008000000 */
[----:B------:R-:W-:-:S02]  /*15e0*/  USHF.R.U32.HI UR17, URZ, UR17, UR14 ;  /* 0x00000011ff117299 */ /* 0x000fc4000801160e */
[----:B------:R-:W-:Y:S02]  /*15f0*/  USEL UR4, UR12, UR4, !UP0 ;  /* 0x000000040c047287 */ /* 0x000fe4000c000000 */
[----:B------:R-:W-:Y:S02]  /*1600*/  @UP2 USHF.R.U32.HI UR6, URZ, UR9, UR22 ;  /* 0x00000009ff062299 */ /* 0x000fe40008011616 */
[----:B------:R-:W-:Y:S02]  /*1610*/  UIMAD UR7, UR5, UR26, URZ ;  /* 0x0000001a050772a4 */ /* 0x000fe4000f8e02ff */
[----:B------:R-:W-:Y:S02]  /*1620*/  USEL UR5, UR20, UR17, !UP1 ;  /* 0x0000001114057287 */ /* 0x000fe4000c800000 */
[----:B------:R-:W-:Y:S02]  /*1630*/  UIMAD UR13, UR6, UR26, URZ ;  /* 0x0000001a060d72a4 */ /* 0x000fe4000f8e02ff */
[----:B------:R-:W-:-:S02]  /*1640*/  UISETP.GE.AND UP0, UPT, UR4, UR7, UPT ;  /* 0x000000070400728c */ /* 0x000fc4000bf06270 */
[----:B------:R-:W-:Y:S02]  /*1650*/  UIMAD.WIDE.U32 UR10, UR4, UR8, URZ ;  /* 0x00000008040a72a5 */ /* 0x000fe4000f8e00ff */
[----:B------:R-:W-:Y:S02]  /*1660*/  UISETP.GE.OR UP0, UPT, UR5, UR13, UP0 ;  /* 0x0000000d0500728c */ /* 0x000fe40008706670 */
[----:B------:R-:W-:Y:S02]  /*1670*/  UIMAD.WIDE.U32 UR14, UR5, UR8, URZ ;  /* 0x00000008050e72a5 */ /* 0x000fe4000f8e00ff */
[----:B------:R-:W-:Y:S01]  /*1680*/  UIADD3 UR7, UPT, UPT, -UR4, URZ, URZ ;  /* 0x000000ff04077290 */ /* 0x000fe2000fffe1ff */
[----:B------:R-:W-:Y:S01]  /*1690*/  UMOV UR8, UR11 ;  /* 0x0000000b00087c82 */ /* 0x000fe20008000000 */
[----:B------:R-:W-:Y:S02]  /*16a0*/  UIADD3 UR10, UPT, UPT, -UR5, URZ, URZ ;  /* 0x000000ff050a7290 */ /* 0x000fe4000fffe1ff */
[----:B------:R-:W-:-:S02]  /*16b0*/  USHF.R.U32.HI UR8, URZ, UR9, UR8 ;  /* 0x00000009ff087299 */ /* 0x000fc40008011608 */
[----:B------:R-:W-:Y:S02]  /*16c0*/  UIMAD UR12, UR18, UR7, UR12 ;  /* 0x00000007120c72a4 */ /* 0x000fe4000f8e020c */
[----:B------:R-:W-:Y:S01]  /*16d0*/  USEL UR8, UR4, UR8, !UP2 ;  /* 0x0000000804087287 */ /* 0x000fe2000d000000 */
[----:B------:R-:W-:Y:S01]  /*16e0*/  @!UP0 UMOV UR7, UR15 ;  /* 0x0000000f00078c82 */ /* 0x000fe20008000000 */
[----:B------:R-:W-:Y:S02]  /*16f0*/  UIMAD UR20, UR27, UR10, UR20 ;  /* 0x0000000a1b1472a4 */ /* 0x000fe4000f8e0214 */
[----:B------:R-:W-:Y:S02]  /*1700*/  @!UP0 USHF.R.U32.HI UR7, URZ, UR9, UR7 ;  /* 0x00000009ff078299 */ /* 0x000fe40008011607 */
[----:B------:R-:W-:Y:S02]  /*1710*/  UIADD3 UR9, UPT, UPT, -UR8, URZ, URZ ;  /* 0x000000ff08097290 */ /* 0x000fe4000fffe1ff */
[----:B------:R-:W-:-:S02]  /*1720*/  @!UP0 USEL UR7, UR5, UR7, !UP2 ;  /* 0x0000000705078287 */ /* 0x000fc4000d000000 */
[----:B------:R-:W-:Y:S02]  /*1730*/  UIMAD UR9, UR26, UR9, UR4 ;  /* 0x000000091a0972a4 */ /* 0x000fe4000f8e0204 */
[----:B------:R-:W-:Y:S02]  /*1740*/  @!UP0 UIADD3 UR8, UPT, UPT, UR8, -UR7, URZ ;  /* 0x8000000708088290 */ /* 0x000fe4000fffe0ff */
[----:B------:R-:W-:Y:S02]  /*1750*/  @!UP0 UIMAD UR6, UR9, UR6, UR7 ;  /* 0x00000006090682a4 */ /* 0x000fe4000f8e0207 */
[----:B------:R-:W-:-:S04]  /*1760*/  @!UP0 UIMAD UR4, UR8, UR26, UR5 ;  /* 0x0000001a080482a4 */ /* 0x000fc8000f8e0205 */
[----:B------:R-:W-:Y:S01]  /*1770*/  UIMAD UR12, UR4, UR18, UR12 ;  /* 0x00000012040c72a4 */ /* 0x000fe2000f8e020c */
[----:B------:R-:W-:Y:S02]  /*1780*/  @!UP0 UMOV UR5, UR6 ;  /* 0x0000000600058c82 */ /* 0x000fe40008000000 */
[----:B------:R-:W-:-:S12]  /*1790*/  UIMAD UR20, UR5, UR27, UR20 ;  /* 0x0000001b051472a4 */ /* 0x000fd8000f8e0214 */
.L_x_18:
[----:B------:R-:W-:-:S09]  /*17a0*/  UISETP.NE.AND UP0, UPT, UR28, 0x1, UPT ;  /* 0x000000011c00788c */ /* 0x000fd2000bf05270 */
[----:B------:R-:W-:Y:S05]  /*17b0*/  BRA.U UP0, `(.L_x_19) ;  /* 0x0000000100447547 */ /* 0x000fea000b800000 */
[----:B------:R-:W1:Y:S01]  /*17c0*/  LDCU.128 UR8, c[0x0][0xf10] ;  /* 0x0001e200ff0877ac */ /* 0x000e620008000c00 */
[----:B------:R-:W2:Y:S01]  /*17d0*/  LDCU UR13, c[0x0][0xf0c] ;  /* 0x0001e180ff0d77ac */ /* 0x000ea20008000800 */
[----:B------:R-:W3:Y:S01]  /*17e0*/  LDCU UR14, c[0x0][0xf20] ;  /* 0x0001e400ff0e77ac */ /* 0x000ee20008000800 */
[----:B-1----:R-:W-:Y:S02]  /*17f0*/  UIMAD.WIDE.U32 UR6, UR20, UR8, URZ ;  /* 0x00000008140672a5 */ /* 0x002fe4000f8e00ff */
[----:B------:R-:W-:Y:S02]  /*1800*/  UIMAD.WIDE.U32 UR4, UR12, UR11, URZ ;  /* 0x0000000b0c0472a5 */ /* 0x000fe4000f8e00ff */
[----:B--2---:R-:W-:Y:S02]  /*1810*/  UISETP.NE.AND UP1, UPT, UR13, 0x1, UPT ;  /* 0x000000010d00788c */ /* 0x004fe4000bf25270 */
[----:B------:R-:W-:Y:S01]  /*1820*/  UISETP.NE.AND UP0, UPT, UR10, 0x1, UPT ;  /* 0x000000010a00788c */ /* 0x000fe2000bf05270 */
[----:B------:R-:W-:-:S02]  /*1830*/  UMOV UR6, UR7 ;  /* 0x0000000700067c82 */ /* 0x000fc40008000000 */
[----:B------:R-:W-:Y:S01]  /*1840*/  UMOV UR4, UR5 ;  /* 0x0000000500047c82 */ /* 0x000fe20008000000 */
[----:B------:R-:W-:Y:S02]  /*1850*/  USHF.R.U32.HI UR9, URZ, UR9, UR6 ;  /* 0x00000009ff097299 */ /* 0x000fe40008011606 */
[----:B---3--:R-:W-:Y:S02]  /*1860*/  USHF.R.U32.HI UR4, URZ, UR14, UR4 ;  /* 0x0000000eff047299 */ /* 0x008fe40008011604 */
[----:B------:R-:W-:Y:S02]  /*1870*/  USEL UR5, UR20, UR9, !UP1 ;  /* 0x0000000914057287 */ /* 0x000fe4000c800000 */
[----:B------:R-:W-:-:S04]  /*1880*/  USEL UR4, UR12, UR4, !UP0 ;  /* 0x000000040c047287 */ /* 0x000fc8000c000000 */
[----:B------:R-:W-:Y:S02]  /*1890*/  UIADD3 UR6, UPT, UPT, UR5, -UR4, URZ ;  /* 0x8000000405067290 */ /* 0x000fe4000fffe0ff */
[----:B------:R-:W-:Y:S02]  /*18a0*/  UIADD3 UR4, UPT, UPT, -UR5, UR4, URZ ;  /* 0x0000000405047290 */ /* 0x000fe4000fffe1ff */
[----:B------:R-:W-:Y:S02]  /*18b0*/  UIMAD UR12, UR6, UR10, UR12 ;  /* 0x0000000a060c72a4 */ /* 0x000fe4000f8e020c */
[----:B------:R-:W-:-:S12]  /*18c0*/  UIMAD UR20, UR4, UR13, UR20 ;  /* 0x0000000d041472a4 */ /* 0x000fd8000f8e0214 */
.L_x_19:
[----:B------:R-:W-:Y:S05]  /*18d0*/  BRA.U !UP6, `(.L_x_20) ;  /* 0x000000010e0c7547 */ /* 0x000fea000b800000 */
[----:B------:R-:W-:Y:S01]  /*18e0*/  UCGABAR_WAIT ;  /* 0x0000000000007dc7 */ /* 0x000fe20008000000 */
[----:B------:R-:W-:Y:S01]  /*18f0*/  CCTL.IVALL ;  /* 0x00000000ff00798f */ /* 0x000fe20002000000 */
[----:B------:R-:W-:Y:S05]  /*1900*/  BRA `(.L_x_21) ;  /* 0x0000000000047947 */ /* 0x000fea0003800000 */
.L_x_20:
[----:B------:R-:W-:Y:S06]  /*1910*/  BAR.SYNC.DEFER_BLOCKING 0x0 ;  /* 0x0000000000007b1d */ /* 0x000fec0000010000 */
.L_x_21:
[----:B------:R-:W-:Y:S05]  /*1920*/  BRA.U UP3, `(.L_x_22) ;  /* 0x0000001503fc7547 */ /* 0x000fea000b800000 */
[----:B------:R-:W1:Y:S01]  /*1930*/  LDCU UR6, c[0x0][0x38c] ;  /* 0x00007180ff0677ac */ /* 0x000e620008000800 */
[----:B------:R-:W-:Y:S01]  /*1940*/  PLOP3.LUT P2, PT, PT, PT, UP4, 0x80, 0x8 ;  /* 0x000000000008781c */ /* 0x000fe20003f4f048 */
[----:B------:R-:W-:Y:S01]  /*1950*/  IMAD.MOV.U32 R12, RZ, RZ, 0x1 ;  /* 0x00000001ff0c7424 */ /* 0x000fe200078e00ff */
[----:B------:R-:W-:Y:S02]  /*1960*/  ISETP.NE.AND P3, PT, R0, RZ, P4 ;  /* 0x000000ff0000720c */ /* 0x000fe40002765270 */
[----:B------:R-:W-:Y:S02]  /*1970*/  CS2R R10, SRZ ;  /* 0x00000000000a7805 */ /* 0x000fe4000001ff00 */
[----:B------:R-:W-:Y:S01]  /*1980*/  PLOP3.LUT P2, PT, P2, PT, PT, 0x8, 0x80 ;  /* 0x000000000080781c */ /* 0x000fe2000174e170 */
[----:B------:R-:W-:Y:S01]  /*1990*/  IMAD.MOV.U32 R9, RZ, RZ, RZ ;  /* 0x000000ffff097224 */ /* 0x000fe200078e00ff */
[----:B------:R-:W2:Y:S01]  /*19a0*/  LDCU UR59, c[0x0][0x370] ;  /* 0x00006e00ff3b77ac */ /* 0x000ea20008000800 */
[----:B------:R-:W-:Y:S01]  /*19b0*/  IMAD.MOV.U32 R8, RZ, RZ, 0x1 ;  /* 0x00000001ff087424 */ /* 0x000fe200078e00ff */
[----:B------:R-:W3:Y:S01]  /*19c0*/  LDCU.64 UR44, c[0x0][0x348] ;  /* 0x00006900ff2c77ac */ /* 0x000ee20008000a00 */
[----:B------:R-:W-:Y:S01]  /*19d0*/  ULEA UR64, UR68, UR52, 0x2 ;  /* 0x0000003444407291 */ /* 0x000fe2000f8e10ff */
[----:B------:R-:W4:Y:S01]  /*19e0*/  LDCU UR58, c[0x0][0x374] ;  /* 0x00006e80ff3a77ac */ /* 0x000f220008000800 */
[----:B-1----:R-:W-:-:S02]  /*19f0*/  UIADD3 UR5, UPT, UPT, UR6, 0xff, URZ ;  /* 0x000000ff06057890 */ /* 0x002fc4000fffe0ff */
[----:B------:R-:W-:Y:S02]  /*1a00*/  UIADD3 UR66, UPT, UPT, UR6, 0x1fe, URZ ;  /* 0x000001fe06427890 */ /* 0x000fe4000fffe0ff */
[----:B------:R-:W-:Y:S01]  /*1a10*/  USHF.R.S32.HI UR4, URZ, 0x1f, UR5 ;  /* 0x0000001fff047899 */ /* 0x000fe20008011405 */
[----:B------:R-:W-:-:S03]  /*1a20*/  UMOV UR15, URZ ;  /* 0x000000ff000f7c82 */ /* 0x000fc60008000000 */
[----:B------:R-:W-:Y:S02]  /*1a30*/  ULEA.HI UR4, UR4, UR5, URZ, 0x8 ;  /* 0x0000000504047291 */ /* 0x000fe4000f8f40ff */
[----:B------:R-:W-:Y:S02]  /*1a40*/  UIADD3 UR5, UPT, UPT, UR6, -0x1, URZ ;  /* 0xffffffff06057890 */ /* 0x000fe4000fffe0ff */
[----:B------:R-:W-:Y:S02]  /*1a50*/  USHF.R.S32.HI UR61, URZ, 0x8, UR4 ;  /* 0x00000008ff3d7899 */ /* 0x000fe40008011404 */
[----:B------:R-:W-:Y:S02]  /*1a60*/  UISETP.GE.U32.AND UP1, UPT, UR5, -0x1ff, UPT ;  /* 0xfffffe010500788c */ /* 0x000fe4000bf26070 */
[----:B------:R-:W-:-:S04]  /*1a70*/  UISETP.LT.U32.AND UP0, UPT, UR61, 0x6, UPT ;  /* 0x000000063d00788c */ /* 0x000fc8000bf01070 */
[----:B------:R-:W-:Y:S02]  /*1a80*/  USEL UR60, UR61, 0x6, UP0 ;  /* 0x000000063d3c7887 */ /* 0x000fe40008000000 */
[----:B------:R-:W-:Y:S02]  /*1a90*/  UISETP.NE.AND UP0, UPT, UR21, URZ, UPT ;  /* 0x000000ff1500728c */ /* 0x000fe4000bf05270 */
[----:B------:R-:W-:Y:S02]  /*1aa0*/  UIADD3 UR4, UPT, UPT, UR60, -0x1, URZ ;  /* 0xffffffff3c047890 */ /* 0x000fe4000fffe0ff */
[----:B------:R-:W-:Y:S02]  /*1ab0*/  @UP1 UIADD3 UR4, UPT, UPT, UR60, URZ, URZ ;  /* 0x000000ff3c041290 */ /* 0x000fe4000fffe0ff */
[----:B------:R-:W-:Y:S02]  /*1ac0*/  USEL UR48, UR48, 0x2, UP0 ;  /* 0x0000000230307887 */ /* 0x000fe40008000000 */
[----:B------:R-:W-:-:S02]  /*1ad0*/  UIADD3 UR65, UPT, UPT, UR61, -UR60, URZ ;  /* 0x8000003c3d417290 */ /* 0x000fc4000fffe0ff */
[----:B------:R-:W-:Y:S02]  /*1ae0*/  UIADD3 UR54, UPT, UPT, UR4, 0x1, URZ ;  /* 0x0000000104367890 */ /* 0x000fe4000fffe0ff */
[----:B--234-:R-:W-:-:S12]  /*1af0*/  UIADD3 UR62, UPT, UPT, -UR4, URZ, URZ ;  /* 0x000000ff043e7290 */ /* 0x01cfd8000fffe1ff */
.L_x_46:
[----:B------:R-:W-:Y:S01]  /*1b00*/  UISETP.NE.AND UP0, UPT, UR57, URZ, UPT ;  /* 0x000000ff3900728c */ /* 0x000fe2000bf05270 */
[----:B-1----:R-:W1:Y:S08]  /*1b10*/  S2UR UR57, SR_CgaCtaId ;  /* 0x00000000003979c3 */ /* 0x002e700000008800 */
[----:B---3--:R-:W-:Y:S05]  /*1b20*/  BRA.U UP0, `(.L_x_23) ;  /* 0x0000000100347547 */ /* 0x008fea000b800000 */
[----:B------:R-:W2:Y:S01]  /*1b30*/  S2R R0, SR_CgaCtaId ;  /* 0x0000000000007919 */ /* 0x000ea20000008800 */
[----:B------:R-:W-:Y:S02]  /*1b40*/  MOV R3, 0x400 ;  /* 0x0000040000037802 */ /* 0x000fe40000000f00 */
[----:B------:R-:W-:Y:S02]  /*1b50*/  SHF.L.U32 R2, R8, 0x1f, RZ ;  /* 0x0000001f08027819 */ /* 0x000fe400000006ff */
[----:B--2---:R-:W-:-:S05]  /*1b60*/  LEA R0, R0, R3, 0x18 ;  /* 0x0000000300007211 */ /* 0x004fca00078ec0ff */
[----:B------:R-:W-:-:S04]  /*1b70*/  IMAD R3, R9, 0x8, R0 ;  /* 0x0000000809037824 */ /* 0x000fc800078e0200 */
[----:B------:R-:W2:Y:S02]  /*1b80*/  SYNCS.PHASECHK.TRANS64.TRYWAIT P0, [R3+URZ+0x100], R2 ;  /* 0x00010002030075a7 */ /* 0x000ea400080011ff */
[----:B--2---:R-:W-:Y:S05]  /*1b90*/  @!P0 BRA `(.L_x_24) ;  /* 0x0000008400c08947 */ /* 0x004fea0003800000 */
.L_x_153:
[----:B------:R-:W-:Y:S01]  /*1ba0*/  VIADD R9, R9, 0x1 ;  /* 0x0000000109097836 */ /* 0x000fe20000000000 */
[----:B------:R2:W-:Y:S04]  /*1bb0*/  SYNCS.ARRIVE.TRANS64.A1T0 RZ, [R3+URZ+0xf0], RZ ;  /* 0x0000f0ff03ff79a7 */ /* 0x0005e800081000ff */
[----:B------:R-:W-:-:S04]  /*1bc0*/  ISETP.NE.AND P0, PT, R9, 0x2, PT ;  /* 0x000000020900780c */ /* 0x000fc80003f05270 */
[----:B------:R-:W-:Y:S02]  /*1bd0*/  SEL R9, R9, RZ, P0 ;  /* 0x000000ff09097207 */ /* 0x000fe40000000000 */
[----:B--2---:R-:W-:-:S04]  /*1be0*/  SEL R3, RZ, 0x1, P0 ;  /* 0x00000001ff037807 */ /* 0x004fc80000000000 */
[----:B------:R-:W-:Y:S02]  /*1bf0*/  LOP3.LUT R8, R8, R3, RZ, 0x3c, !PT ;  /* 0x0000000308087212 */ /* 0x000fe400078e3cff */
.L_x_23:
[----:B------:R-:W-:Y:S01]  /*1c00*/  UMOV UR6, 0x400 ;  /* 0x0000040000067882 */ /* 0x000fe20000000000 */
[----:B------:R-:W-:Y:S01]  /*1c10*/  SHF.L.U32 R0, R12, 0x1f, RZ ;  /* 0x0000001f0c007819 */ /* 0x000fe200000006ff */
[----:B-1----:R-:W-:Y:S02]  /*1c20*/  ULEA UR6, UR57, UR6, 0x18 ;  /* 0x0000000639067291 */ /* 0x002fe4000f8ec0ff */
[----:B------:R-:W-:Y:S02]  /*1c30*/  UISETP.GE.U32.AND UP0, UPT, UR66, 0x1ff, UPT ;  /* 0x000001ff4200788c */ /* 0x000fe4000bf06070 */
[----:B------:R-:W-:Y:S02]  /*1c40*/  ULEA UR4, UR15, UR6, 0x3 ;  /* 0x000000060f047291 */ /* 0x000fe4000f8e18ff */
[----:B------:R-:W-:Y:S01]  /*1c50*/  ULEA UR27, UR12, UR68, 0x1 ;  /* 0x000000440c1b7291 */ /* 0x000fe2000f8e08ff */
[----:B------:R-:W-:-:S03]  /*1c60*/  UMOV UR14, URZ ;  /* 0x000000ff000e7c82 */ /* 0x000fc60008000000 */
[----:B------:R-:W-:-:S03]  /*1c70*/  USHF.L.U32 UR27, UR27, 0x6, URZ ;  /* 0x000000061b1b7899 */ /* 0x000fc600080006ff */
[----:B------:R1:W2:Y:S01]  /*1c80*/  SYNCS.PHASECHK.TRANS64.TRYWAIT P1, [UR4+0x30], R0 ;  /* 0x00003000ff0075a7 */ /* 0x0002a20008021104 */
[----:B------:R-:W-:-:S04]  /*1c90*/  ULEA.HI UR4, UR20, UR20, URZ, 0x1 ;  /* 0x0000001414047291 */ /* 0x000fc8000f8f08ff */
[----:B------:R-:W-:Y:S02]  /*1ca0*/  USHF.L.U32 UR5, UR4, 0x7, URZ ;  /* 0x0000000704057899 */ /* 0x000fe400080006ff */
[----:B------:R-:W-:Y:S02]  /*1cb0*/  ULOP3.LUT UR20, UR4, 0xfffffffe, URZ, 0xc0, !UPT ;  /* 0xfffffffe04147892 */ /* 0x000fe4000f8ec0ff */
[----:B------:R-:W-:Y:S02]  /*1cc0*/  ULOP3.LUT UR5, UR5, 0xffffff00, URZ, 0xc0, !UPT ;  /* 0xffffff0005057892 */ /* 0x000fe4000f8ec0ff */
[----:B------:R-:W-:Y:S02]  /*1cd0*/  ULOP3.LUT UR20, UR20, 0x1, UR67, 0xf8, !UPT ;  /* 0x0000000114147892 */ /* 0x000fe4000f8ef843 */
[----:B------:R-:W-:Y:S01]  /*1ce0*/  ULEA UR35, UR64, UR5, 0x5 ;  /* 0x0000000540237291 */ /* 0x000fe2000f8e28ff */
[----:B------:R-:W-:Y:S11]  /*1cf0*/  BRA.U !UP0, `(.L_x_25) ;  /* 0x0000000508307547 */ /* 0x000ff6000b800000 */
[----:B------:R-:W-:Y:S01]  /*1d00*/  UMOV UR29, UR62 ;  /* 0x0000003e001d7c82 */ /* 0x000fe20008000000 */
[----:B------:R-:W-:Y:S01]  /*1d10*/  UMOV UR4, UR15 ;  /* 0x0000000f00047c82 */ /* 0x000fe20008000000 */
[----:B------:R-:W-:Y:S01]  /*1d20*/  UMOV UR34, URZ ;  /* 0x000000ff00227c82 */ /* 0x000fe20008000000 */
[----:B------:R-:W-:Y:S01]  /*1d30*/  UMOV UR19, UR52 ;  /* 0x0000003400137c82 */ /* 0x000fe20008000000 */
[----:B------:R-:W-:-:S05]  /*1d40*/  UMOV UR11, UR53 ;  /* 0x00000035000b7c82 */ /* 0x000fca0008000000 */
.L_x_33:
[----:B------:R-:W-:Y:S01]  /*1d50*/  ULEA UR5, UR4, UR6, 0x3 ;  /* 0x0000000604057291 */ /* 0x000fe2000f8e18ff */
[----:B--2---:R-:W-:Y:S01]  /*1d60*/  @P4 MOV R2, 0xe000 ;  /* 0x0000e00000024802 */ /* 0x004fe20000000f00 */
[----:B--23--:R-:W-:Y:S10]  /*1d70*/  @P1 BRA `(.L_x_26) ;  /* 0x00000000000c1947 */ /* 0x00cff40003800000 */
[----:B------:R-:W-:-:S04]  /*1d80*/  SHF.L.U32 R3, R12, 0x1f, RZ ;  /* 0x0000001f0c037819 */ /* 0x000fc800000006ff */
[----:B------:R-:W2:Y:S02]  /*1d90*/  SYNCS.PHASECHK.TRANS64.TRYWAIT P0, [UR5+0x30], R3 ;  /* 0x00003003ff0075a7 */ /* 0x000ea40008001105 */
[----:B--2---:R-:W-:Y:S05]  /*1da0*/  @!P0 BRA `(.L_x_27) ;  /* 0x0000008400508947 */ /* 0x004fea0003800000 */
.L_x_26:
[----:B------:R2:W-:Y:S01]  /*1db0*/  @P4 SYNCS.ARRIVE.TRANS64 RZ, [UR5], R2 ;  /* 0x00000002ffff49a7 */ /* 0x0005e20008000005 */
[----:B------:R-:W-:Y:S02]  /*1dc0*/  ULOP3.LUT UR7, UR48, 0x2, URZ, 0xfc, !UPT ;  /* 0x0000000230077892 */ /* 0x000fe4000f8efcff */
[----:B------:R-:W-:Y:S02]  /*1dd0*/  UIADD3 UR29, UPT, UPT, UR29, 0x1, URZ ;  /* 0x000000011d1d7890 */ /* 0x000fe4000fffe0ff */
[----:B------:R-:W-:Y:S02]  /*1de0*/  UISETP.NE.AND UP0, UPT, UR7, 0x2, UPT ;  /* 0x000000020700788c */ /* 0x000fe4000bf05270 */
[----:B------:R-:W-:-:S07]  /*1df0*/  UISETP.NE.AND UP4, UPT, UR29, 0x1, UPT ;  /* 0x000000011d00788c */ /* 0x000fce000bf85270 */
[----:B------:R-:W-:Y:S05]  /*1e00*/  BRA.U UP0, `(.L_x_28) ;  /* 0x0000000100047547 */ /* 0x000fea000b800000 */
[----:B------:R-:W-:Y:S05]  /*1e10*/  BPT.TRAP 0x1 ;  /* 0x000000040000795c */ /* 0x000fea0000300000 */
.L_x_28:
[----:B------:R-:W-:Y:S04]  /*1e20*/  BSSY.RECONVERGENT B0, `(.L_x_29) ;  /* 0x0000003000007945 */ /* 0x000fe80003800200 */
[----:B------:R-:W-:Y:S05]  /*1e30*/  @!P3 BRA `(.L_x_30) ;  /* 0x000000000004b947 */ /* 0x000fea0003800000 */
[----:B------:R-:W-:Y:S05]  /*1e40*/  BPT.TRAP 0x1 ;  /* 0x000000040000795c */ /* 0x000fea0000300000 */
.L_x_30:
[----:B------:R-:W-:Y:S05]  /*1e50*/  BSYNC.RECONVERGENT B0 ;  /* 0x0000000000007941 */ /* 0x000fea0003800200 */
.L_x_29:
[----:B------:R-:W-:Y:S01]  /*1e60*/  UIADD3 UR7, UPT, UPT, UR4, 0x1, URZ ;  /* 0x0000000104077890 */ /* 0x000fe2000fffe0ff */
[----:B------:R-:W-:Y:S01]  /*1e70*/  BSSY.RECONVERGENT B0, `(.L_x_31) ;  /* 0x000002e000007945 */ /* 0x000fe20003800200 */
[----:B------:R-:W-:Y:S02]  /*1e80*/  ELECT P0, URZ, PT ;  /* 0x0000000000ff782f */ /* 0x000fe40003800000 */
[----:B------:R-:W-:-:S04]  /*1e90*/  UISETP.NE.AND UP0, UPT, UR7, 0x6, UPT ;  /* 0x000000060700788c */ /* 0x000fc8000bf05270 */
[----:B------:R-:W-:Y:S02]  /*1ea0*/  USEL UR8, URZ, 0x1, UP0 ;  /* 0x00000001ff087887 */ /* 0x000fe40008000000 */
[----:B------:R-:W-:-:S04]  /*1eb0*/  USEL UR15, UR7, URZ, UP0 ;  /* 0x000000ff070f7287 */ /* 0x000fc80008000000 */
[----:B------:R-:W-:Y:S01]  /*1ec0*/  ULEA UR7, UR15, UR6, 0x3 ;  /* 0x000000060f077291 */ /* 0x000fe2000f8e18ff */
[----:B------:R-:W-:-:S04]  /*1ed0*/  LOP3.LUT R12, R12, UR8, RZ, 0x3c, !PT ;  /* 0x000000080c0c7c12 */ /* 0x000fc8000f8e3cff */
[----:B-1----:R-:W-:-:S04]  /*1ee0*/  SHF.L.U32 R0, R12, 0x1f, RZ ;  /* 0x0000001f0c007819 */ /* 0x002fc800000006ff */
[----:B------:R1:W3:Y:S01]  /*1ef0*/  SYNCS.PHASECHK.TRANS64.TRYWAIT P1, [UR7+0x30], R0 ;  /* 0x00003000ff0075a7 */ /* 0x0002e20008021107 */
[----:B------:R-:W-:Y:S05]  /*1f00*/  @!P0 BRA `(.L_x_32) ;  /* 0x0000000000908947 */ /* 0x000fea0003800000 */
[----:B------:R-:W-:Y:S02]  /*1f10*/  USHF.L.U32 UR7, UR4, 0xb, URZ ;  /* 0x0000000b04077899 */ /* 0x000fe400080006ff */
[----:B------:R-:W-:Y:S02]  /*1f20*/  ULEA UR32, UR4, UR46, 0xe ;  /* 0x0000002e04207291 */ /* 0x000fe4000f8e70ff */
[----:B------:R-:W-:Y:S02]  /*1f30*/  UIADD3 UR40, UP3, UPT, UR44, 0x80, URZ ;  /* 0x000000802c287890 */ /* 0x000fe4000ff7e0ff */
[----:B------:R-:W-:Y:S02]  /*1f40*/  ULEA UR24, UR4, UR6, 0xd ;  /* 0x0000000604187291 */ /* 0x000fe4000f8e68ff */
[----:B------:R-:W-:Y:S02]  /*1f50*/  UIADD3 UR38, UP2, UPT, UR44, 0x180, URZ ;  /* 0x000001802c267890 */ /* 0x000fe4000ff5e0ff */
[----:B------:R-:W-:-:S02]  /*1f60*/  UIADD3 UR30, UP1, UPT, UR44, 0x280, URZ ;  /* 0x000002802c1e7890 */ /* 0x000fc4000ff3e0ff */
[----:B------:R-:W-:Y:S02]  /*1f70*/  ULOP3.LUT UR16, UR49, UR7, URZ, 0xfc, !UPT ;  /* 0x0000000731107292 */ /* 0x000fe4000f8efcff */
[----:B------:R-:W-:Y:S02]  /*1f80*/  UIADD3 UR22, UP0, UPT, UR44, 0x380, URZ ;  /* 0x000003802c167890 */ /* 0x000fe4000ff1e0ff */
[----:B------:R-:W-:Y:S02]  /*1f90*/  ULOP3.LUT UR8, UR7, UR47, URZ, 0xfc, !UPT ;  /* 0x0000002f07087292 */ /* 0x000fe4000f8efcff */
[----:B------:R-:W-:Y:S02]  /*1fa0*/  ULOP3.LUT UR33, UR5, 0xfefffff8, URZ, 0xc0, !UPT ;  /* 0xfefffff805217892 */ /* 0x000fe4000f8ec0ff */
[----:B------:R-:W-:Y:S02]  /*1fb0*/  UIADD3.X UR41, UPT, UPT, URZ, UR45, URZ, UP3, !UPT ;  /* 0x0000002dff297290 */ /* 0x000fe40009ffe4ff */
[----:B------:R-:W-:-:S02]  /*1fc0*/  UIADD3 UR32, UPT, UPT, UR6, 0x8400, UR32 ;  /* 0x0000840006207890 */ /* 0x000fc4000fffe020 */
[----:B------:R-:W-:Y:S02]  /*1fd0*/  UPRMT UR7, URZ, 0x5410, UR37 ;  /* 0x00005410ff077896 */ /* 0x000fe40008000025 */
[----:B------:R-:W-:Y:S02]  /*1fe0*/  UIADD3.X UR39, UPT, UPT, URZ, UR45, URZ, UP2, !UPT ;  /* 0x0000002dff277290 */ /* 0x000fe400097fe4ff */
[----:B------:R-:W-:Y:S02]  /*1ff0*/  UIADD3 UR24, UPT, UPT, UR24, 0x20400, URZ ;  /* 0x0002040018187890 */ /* 0x000fe4000fffe0ff */
[----:B------:R-:W-:Y:S02]  /*2000*/  UIADD3.X UR31, UPT, UPT, URZ, UR45, URZ, UP1, !UPT ;  /* 0x0000002dff1f7290 */ /* 0x000fe40008ffe4ff */
[----:B------:R-:W-:Y:S02]  /*2010*/  UIADD3 UR16, UPT, UPT, UR6, 0x2c400, UR16 ;  /* 0x0002c40006107890 */ /* 0x000fe4000fffe010 */
[----:B------:R-:W-:-:S02]  /*2020*/  UIADD3.X UR23, UPT, UPT, URZ, UR45, URZ, UP0, !UPT ;  /* 0x0000002dff177290 */ /* 0x000fc400087fe4ff */
[----:B------:R-:W-:Y:S02]  /*2030*/  UPRMT UR14, URZ, 0x5410, UR43 ;  /* 0x00005410ff0e7896 */ /* 0x000fe4000800002b */
[----:B------:R-:W-:Y:S01]  /*2040*/  UIADD3 UR8, UPT, UPT, UR6, 0x2f400, UR8 ;  /* 0x0002f40006087890 */ /* 0x000fe2000fffe008 */
[----:B------:R-:W-:Y:S01]  /*2050*/  UMOV UR50, 0x0 ;  /* 0x0000000000327882 */ /* 0x000fe20000000000 */
[----:B------:R-:W-:Y:S01]  /*2060*/  UMOV UR51, 0x10000000 ;  /* 0x1000000000337882 */ /* 0x000fe20000000000 */
[----:B------:R-:W-:Y:S01]  /*2070*/  UMOV UR26, UR34 ;  /* 0x00000022001a7c82 */ /* 0x000fe20008000000 */
[----:B------:R-:W-:Y:S01]  /*2080*/  UMOV UR28, UR36 ;  /* 0x00000024001c7c82 */ /* 0x000fe20008000000 */
[----:B------:R-:W-:Y:S01]  /*2090*/  UMOV UR18, URZ ;  /* 0x000000ff00127c82 */ /* 0x000fe20008000000 */
[----:B------:R-:W-:Y:S01]  /*20a0*/  UMOV UR25, UR33 ;  /* 0x0000002100197c82 */ /* 0x000fe20008000000 */
[----:B------:R-:W-:Y:S01]  /*20b0*/  UMOV UR21, UR36 ;  /* 0x0000002400157c82 */ /* 0x000fe20008000000 */
[----:B------:R-:W-:Y:S01]  /*20c0*/  UMOV UR17, UR33 ;  /* 0x0000002100117c82 */ /* 0x000fe20008000000 */
[----:B------:R4:W-:Y:S01]  /*20d0*/  UTMALDG.3D.MULTICAST.2CTA [UR32], [UR40], UR7, desc[UR50] ;  /* 0x00003220280073b4 */ /* 0x0009e20008211807 */
[----:B------:R-:W-:Y:S01]  /*20e0*/  UMOV UR13, UR36 ;  /* 0x00000024000d7c82 */ /* 0x000fe20008000000 */
[----:B------:R-:W-:Y:S01]  /*20f0*/  UMOV UR9, UR33 ;  /* 0x0000002100097c82 */ /* 0x000fe20008000000 */
[----:B------:R-:W-:Y:S01]  /*2100*/  UMOV UR10, UR18 ;  /* 0x00000012000a7c82 */ /* 0x000fe20008000000 */
[----:B------:R4:W-:Y:S01]  /*2110*/  UTMALDG.3D.2CTA [UR24], [UR38], desc[UR50] ;  /* 0x00003218260075b4 */ /* 0x0009e20008211000 */
[----:B------:R4:W-:Y:S01]  /*2120*/  UTMALDG.4D.MULTICAST.2CTA [UR16], [UR30], UR7, desc[UR50] ;  /* 0x000032101e0073b4 */ /* 0x0009e20008219807 */
[----:B------:R4:W-:Y:S02]  /*2130*/  UTMALDG.4D.MULTICAST.2CTA [UR8], [UR22], UR14, desc[UR50] ;  /* 0x00003208160073b4 */ /* 0x0009e4000821980e */
[----:B----4-:R-:W-:Y:S01]  /*2140*/  NOP ;  /* 0x0000000000007918 */ /* 0x010fe20000000000 */
.L_x_32:
[----:B------:R-:W-:Y:S05]  /*2150*/  BSYNC.RECONVERGENT B0 ;  /* 0x0000000000007941 */ /* 0x000fea0003800200 */
.L_x_31:
[----:B------:R-:W-:Y:S02]  /*2160*/  UIADD3 UR34, UPT, UPT, UR34, 0x100, URZ ;  /* 0x0000010022227890 */ /* 0x000fe4000fffe0ff */
[----:B------:R-:W-:Y:S02]  /*2170*/  UIADD3 UR11, UPT, UPT, UR11, 0x4, URZ ;  /* 0x000000040b0b7890 */ /* 0x000fe4000fffe0ff */
[----:B------:R-:W-:Y:S01]  /*2180*/  UIADD3 UR19, UPT, UPT, UR19, 0x4, URZ ;  /* 0x0000000413137890 */ /* 0x000fe2000fffe0ff */
[----:B------:R-:W-:Y:S01]  /*2190*/  UMOV UR4, UR15 ;  /* 0x0000000f00047c82 */ /* 0x000fe20008000000 */
[----:B------:R-:W-:Y:S01]  /*21a0*/  UMOV UR14, UR54 ;  /* 0x00000036000e7c82 */ /* 0x000fe20008000000 */
[----:B------:R-:W-:Y:S09]  /*21b0*/  BRA.U UP4, `(.L_x_33) ;  /* 0xfffffff904e47547 */ /* 0x000ff2000b83ffff */
.L_x_25:
[----:B------:R-:W-:Y:S01]  /*21c0*/  ULEA UR4, UR15, UR6, 0x3 ;  /* 0x000000060f047291 */ /* 0x000fe2000f8e18ff */
[----:B-1----:R-:W-:Y:S01]  /*21d0*/  SHF.L.U32 R0, R12, 0x1f, RZ ;  /* 0x0000001f0c007819 */ /* 0x002fe200000006ff */
[----:B------:R-:W-:Y:S01]  /*21e0*/  @!P2 SYNCS.ARRIVE.TRANS64.A1T0 RZ, [UR6+0xa8], RZ ;  /* 0x0000a8ffffffa9a7 */ /* 0x000fe20008100006 */
[----:B------:R-:W-:-:S06]  /*21f0*/  UISETP.GT.AND UP0, UPT, UR61, UR60, UPT ;  /* 0x0000003c3d00728c */ /* 0x000fcc000bf04270 */
[----:B--23--:R1:W2:Y:S03]  /*2200*/  SYNCS.PHASECHK.TRANS64.TRYWAIT P1, [UR4+0x30], R0 ;  /* 0x00003000ff0075a7 */ /* 0x00c2a60008021104 */
[----:B------:R-:W-:Y:S05]  /*2210*/  BRA.U !UP0, `(.L_x_34) ;  /* 0x0000000508247547 */ /* 0x000fea000b800000 */
[----:B------:R-:W-:Y:S01]  /*2220*/  UIADD3 UR29, UPT, UPT, UR65, UR14, URZ ;  /* 0x0000000e411d7290 */ /* 0x000fe2000fffe0ff */
[----:B------:R-:W-:-:S11]  /*2230*/  UMOV UR5, UR15 ;  /* 0x0000000f00057c82 */ /* 0x000fd60008000000 */
.L_x_42:
[----:B------:R-:W-:Y:S01]  /*2240*/  ULEA UR7, UR5, UR6, 0x3 ;  /* 0x0000000605077291 */ /* 0x000fe2000f8e18ff */
[----:B--2---:R-:W-:Y:S01]  /*2250*/  @P4 MOV R2, 0xe000 ;  /* 0x0000e00000024802 */ /* 0x004fe20000000f00 */
[----:B--23--:R-:W-:Y:S10]  /*2260*/  @P1 BRA `(.L_x_35) ;  /* 0x00000000000c1947 */ /* 0x00cff40003800000 */
[----:B------:R-:W-:-:S04]  /*2270*/  SHF.L.U32 R3, R12, 0x1f, RZ ;  /* 0x0000001f0c037819 */ /* 0x000fc800000006ff */
[----:B------:R-:W2:Y:S02]  /*2280*/  SYNCS.PHASECHK.TRANS64.TRYWAIT P0, [UR7+0x30], R3 ;  /* 0x00003003ff0075a7 */ /* 0x000ea40008001107 */
[----:B--2---:R-:W-:Y:S05]  /*2290*/  @!P0 BRA `(.L_x_36) ;  /* 0x00000080002c8947 */ /* 0x004fea0003800000 */
.L_x_35:
[----:B------:R2:W-:Y:S01]  /*22a0*/  @P4 SYNCS.ARRIVE.TRANS64 RZ, [UR7], R2 ;  /* 0x00000002ffff49a7 */ /* 0x0005e20008000007 */
[----:B------:R-:W-:-:S04]  /*22b0*/  ULOP3.LUT UR4, UR48, 0x2, URZ, 0xfc, !UPT ;  /* 0x0000000230047892 */ /* 0x000fc8000f8efcff */
[----:B------:R-:W-:-:S09]  /*22c0*/  UISETP.NE.AND UP0, UPT, UR4, 0x2, UPT ;  /* 0x000000020400788c */ /* 0x000fd2000bf05270 */
[----:B------:R-:W-:Y:S05]  /*22d0*/  BRA.U UP0, `(.L_x_37) ;  /* 0x0000000100047547 */ /* 0x000fea000b800000 */
[----:B------:R-:W-:Y:S05]  /*22e0*/  BPT.TRAP 0x1 ;  /* 0x000000040000795c */ /* 0x000fea0000300000 */
.L_x_37:
[----:B------:R-:W-:Y:S04]  /*22f0*/  BSSY.RECONVERGENT B0, `(.L_x_38) ;  /* 0x0000003000007945 */ /* 0x000fe80003800200 */
[----:B------:R-:W-:Y:S05]  /*2300*/  @!P3 BRA `(.L_x_39) ;  /* 0x000000000004b947 */ /* 0x000fea0003800000 */
[----:B------:R-:W-:Y:S05]  /*2310*/  BPT.TRAP 0x1 ;  /* 0x000000040000795c */ /* 0x000fea0000300000 */
.L_x_39:
[----:B------:R-:W-:Y:S05]  /*2320*/  BSYNC.RECONVERGENT B0 ;  /* 0x0000000000007941 */ /* 0x000fea0003800200 */
.L_x_38:
        /* <DEDUP_REMOVED lines=16> */
[----:B------:R-:W-:-:S02]  /*2430*/  ULOP3.LUT UR16, UR49, UR4, URZ, 0xfc, !UPT ;  /* 0x0000000431107292 */ /* 0x000fc4000f8efcff */
[----:B------:R-:W-:Y:S02]  /*2440*/  ULOP3.LUT UR10, UR4, UR47, URZ, 0xfc, !UPT ;  /* 0x0000002f040a7292 */ /* 0x000fe4000f8efcff */
[----:B------:R-:W-:Y:S02]  /*2450*/  USHF.L.U32 UR34, UR14, 0x8, URZ ;  /* 0x000000080e227899 */ /* 0x000fe400080006ff */
[----:B------:R-:W-:Y:S02]  /*2460*/  ULOP3.LUT UR33, UR7, 0xfefffff8, URZ, 0xc0, !UPT ;  /* 0xfefffff807217892 */ /* 0x000fe4000f8ec0ff */
[----:B------:R-:W-:Y:S02]  /*2470*/  UIADD3.X UR23, UPT, UPT, URZ, UR45, URZ, UP3, !UPT ;  /* 0x0000002dff177290 */ /* 0x000fe40009ffe4ff */
[----:B------:R-:W-:Y:S02]  /*2480*/  UIADD3 UR32, UPT, UPT, UR6, 0x8400, UR32 ;  /* 0x0000840006207890 */ /* 0x000fe4000fffe020 */
[----:B------:R-:W-:-:S02]  /*2490*/  UPRMT UR4, URZ, 0x5410, UR37 ;  /* 0x00005410ff047896 */ /* 0x000fc40008000025 */
[----:B------:R-:W-:Y:S02]  /*24a0*/  UIADD3.X UR9, UPT, UPT, URZ, UR45, URZ, UP2, !UPT ;  /* 0x0000002dff097290 */ /* 0x000fe400097fe4ff */
[----:B------:R-:W-:Y:S02]  /*24b0*/  UIADD3 UR24, UPT, UPT, UR24, 0x20400, URZ ;  /* 0x0002040018187890 */ /* 0x000fe4000fffe0ff */
[----:B------:R-:W-:Y:S02]  /*24c0*/  USHF.L.U32 UR11, UR14, 0x2, URZ ;  /* 0x000000020e0b7899 */ /* 0x000fe400080006ff */
[----:B------:R-:W-:Y:S01]  /*24d0*/  UIADD3 UR30, UP1, UPT, UR44, 0x280, URZ ;  /* 0x000002802c1e7890 */ /* 0x000fe2000ff3e0ff */
[----:B------:R-:W-:Y:S01]  /*24e0*/  UMOV UR40, 0x0 ;  /* 0x0000000000287882 */ /* 0x000fe20000000000 */
[----:B------:R-:W-:Y:S01]  /*24f0*/  UMOV UR41, 0x10000000 ;  /* 0x1000000000297882 */ /* 0x000fe20000000000 */
[----:B------:R-:W-:Y:S01]  /*2500*/  UIADD3 UR38, UP0, UPT, UR44, 0x380, URZ ;  /* 0x000003802c267890 */ /* 0x000fe2000ff1e0ff */
[----:B------:R4:W-:Y:S01]  /*2510*/  UTMALDG.3D.MULTICAST.2CTA [UR32], [UR22], UR4, desc[UR40] ;  /* 0x00002820160073b4 */ /* 0x0009e20008211804 */
[----:B------:R-:W-:Y:S01]  /*2520*/  UMOV UR28, UR36 ;  /* 0x00000024001c7c82 */ /* 0x000fe20008000000 */
[----:B------:R-:W-:Y:S01]  /*2530*/  UMOV UR25, UR33 ;  /* 0x0000002100197c82 */ /* 0x000fe20008000000 */
[----:B------:R-:W-:Y:S01]  /*2540*/  UMOV UR26, UR34 ;  /* 0x00000022001a7c82 */ /* 0x000fe20008000000 */
[----:B------:R-:W-:-:S02]  /*2550*/  UIADD3.X UR31, UPT, UPT, URZ, UR45, URZ, UP1, !UPT ;  /* 0x0000002dff1f7290 */ /* 0x000fc40008ffe4ff */
[----:B------:R-:W-:Y:S02]  /*2560*/  ULOP3.LUT UR19, UR11, UR52, URZ, 0xfc, !UPT ;  /* 0x000000340b137292 */ /* 0x000fe4000f8efcff */
[----:B------:R-:W-:Y:S01]  /*2570*/  UIADD3 UR16, UPT, UPT, UR6, 0x2c400, UR16 ;  /* 0x0002c40006107890 */ /* 0x000fe2000fffe010 */
[----:B------:R2:W-:Y:S01]  /*2580*/  UTMALDG.3D.2CTA [UR24], [UR8], desc[UR40] ;  /* 0x00002818080075b4 */ /* 0x0005e20008211000 */
[----:B------:R-:W-:Y:S02]  /*2590*/  UIADD3 UR11, UPT, UPT, UR53, UR11, URZ ;  /* 0x0000000b350b7290 */ /* 0x000fe4000fffe0ff */
[----:B------:R-:W-:Y:S01]  /*25a0*/  UIADD3.X UR39, UPT, UPT, URZ, UR45, URZ, UP0, !UPT ;  /* 0x0000002dff277290 */ /* 0x000fe200087fe4ff */
[----:B------:R-:W-:Y:S01]  /*25b0*/  UMOV UR18, URZ ;  /* 0x000000ff00127c82 */ /* 0x000fe20008000000 */
[----:B------:R-:W-:Y:S01]  /*25c0*/  UMOV UR21, UR36 ;  /* 0x0000002400157c82 */ /* 0x000fe20008000000 */
[----:B------:R-:W-:Y:S01]  /*25d0*/  UMOV UR17, UR33 ;  /* 0x0000002100117c82 */ /* 0x000fe20008000000 */
[----:B------:R-:W-:Y:S01]  /*25e0*/  UMOV UR13, UR36 ;  /* 0x00000024000d7c82 */ /* 0x000fe20008000000 */
[----:B------:R1:W-:Y:S01]  /*25f0*/  UTMALDG.4D.MULTICAST.2CTA [UR16], [UR30], UR4, desc[UR40] ;  /* 0x000028101e0073b4 */ /* 0x0003e20008219804 */
[----:B----4-:R-:W-:-:S02]  /*2600*/  UPRMT UR22, URZ, 0x5410, UR43 ;  /* 0x00005410ff167896 */ /* 0x010fc4000800002b */
[----:B--2---:R-:W-:Y:S01]  /*2610*/  UIADD3 UR8, UPT, UPT, UR6, 0x2f400, UR10 ;  /* 0x0002f40006087890 */ /* 0x004fe2000fffe00a */
[----:B------:R-:W-:Y:S02]  /*2620*/  UMOV UR9, UR33 ;  /* 0x0000002100097c82 */ /* 0x000fe40008000000 */
[----:B------:R-:W-:-:S06]  /*2630*/  UMOV UR10, UR18 ;  /* 0x00000012000a7c82 */ /* 0x000fcc0008000000 */
[----:B------:R1:W-:Y:S02]  /*2640*/  UTMALDG.4D.MULTICAST.2CTA [UR8], [UR38], UR22, desc[UR40] ;  /* 0x00002808260073b4 */ /* 0x0003e40008219816 */
[----:B-1----:R-:W-:Y:S01]  /*2650*/  NOP ;  /* 0x0000000000007918 */ /* 0x002fe20000000000 */
.L_x_41:
[----:B------:R-:W-:Y:S05]  /*2660*/  BSYNC.RECONVERGENT B0 ;  /* 0x0000000000007941 */ /* 0x000fea0003800200 */
.L_x_40:
[----:B------:R-:W-:Y:S01]  /*2670*/  UIADD3 UR14, UPT, UPT, UR14, 0x1, URZ ;  /* 0x000000010e0e7890 */ /* 0x000fe2000fffe0ff */
[----:B------:R-:W-:-:S03]  /*2680*/  UMOV UR5, UR15 ;  /* 0x0000000f00057c82 */ /* 0x000fc60008000000 */
[----:B------:R-:W-:-:S09]  /*2690*/  UISETP.NE.AND UP0, UPT, UR14, UR29, UPT ;  /* 0x0000001d0e00728c */ /* 0x000fd2000bf05270 */
[----:B------:R-:W-:Y:S05]  /*26a0*/  BRA.U UP0, `(.L_x_42) ;  /* 0xfffffff900e47547 */ /* 0x000fea000b83ffff */
.L_x_34:
[C---:B------:R-:W-:Y:S01]  /*26b0*/  LEA R3, R11.reuse, UR6, 0x3 ;  /* 0x000000060b037c11 */ /* 0x040fe2000f8e18ff */
[----:B------:R-:W-:Y:S01]  /*26c0*/  NOP ;  /* 0x0000000000007918 */ /* 0x000fe20000000000 */
[----:B-1----:R-:W-:Y:S02]  /*26d0*/  SHF.L.U32 R0, R10, 0x1f, RZ ;  /* 0x0000001f0a007819 */ /* 0x002fe400000006ff */
[----:B------:R-:W-:Y:S02]  /*26e0*/  LEA R5, R11, UR6, 0x4 ;  /* 0x000000060b057c11 */ /* 0x000fe4000f8e20ff */
[----:B------:R-:W1:Y:S02]  /*26f0*/  SYNCS.PHASECHK.TRANS64.TRYWAIT P0, [R3+URZ+0xb0], R0 ;  /* 0x0000b000030075a7 */ /* 0x000e6400080011ff */
[----:B-1----:R-:W-:Y:S05]  /*2700*/  @!P0 BRA `(.L_x_43) ;  /* 0x0000007c00288947 */ /* 0x002fea0003800000 */
.L_x_156:
[----:B------:R-:W4:Y:S01]  /*2710*/  LDS.128 R4, [R5+0x120] ;  /* 0x0001200005047984 */ /* 0x000f220000000c00 */
[----:B------:R-:W-:Y:S01]  /*2720*/  UISETP.GE.AND UP0, UPT, UR42, 0x1, UPT ;  /* 0x000000012a00788c */ /* 0x000fe2000bf06270 */
[----:B------:R-:W-:Y:S01]  /*2730*/  @!PT LDS RZ, [RZ] ;  /* 0x00000000fffff984 */ /* 0x000fe20000000800 */
[----:B------:R-:W-:Y:S01]  /*2740*/  @!PT LDS RZ, [RZ] ;  /* 0x00000000fffff984 */ /* 0x000fe20000000800 */
[----:B------:R-:W-:Y:S01]  /*2750*/  @!PT LDS RZ, [RZ] ;  /* 0x00000000fffff984 */ /* 0x000fe20000000800 */
[----:B------:R-:W-:Y:S01]  /*2760*/  @!PT LDS RZ, [RZ] ;  /* 0x00000000fffff984 */ /* 0x000fe20000000800 */
[----:B------:R1:W-:Y:S06]  /*2770*/  MEMBAR.ALL.CTA ;  /* 0x0000000000007992 */ /* 0x0003ec0000008000 */
[----:B-1----:R-:W1:Y:S01]  /*2780*/  FENCE.VIEW.ASYNC.S ;  /* 0x00000000000073c6 */ /* 0x002e620000000000 */
[----:B----4-:R-:W-:-:S13]  /*2790*/  LOP3.LUT P0, RZ, R6, 0x1, RZ, 0xc0, !PT ;  /* 0x0000000106ff7812 */ /* 0x010fda000780c0ff */
[----:B-1----:R-:W-:Y:S01]  /*27a0*/  VOTEU.ANY UP1, P0 ;  /* 0x0000000000ff7886 */ /* 0x002fe20000020100 */
[----:B------:R-:W-:-:S13]  /*27b0*/  PLOP3.LUT P0, PT, PT, PT, UP1, 0x80, 0x8 ;  /* 0x000000000008781c */ /* 0x000fda0003f0f018 */
[----:B------:R-:W-:Y:S02]  /*27c0*/  @P0 LOP3.LUT R0, R5, 0xffff, RZ, 0xc0, !PT ;  /* 0x0000ffff05000812 */ /* 0x000fe400078ec0ff */
[----:B--2---:R-:W-:Y:S02]  /*27d0*/  @P0 MOV R2, R4 ;  /* 0x0000000400020202 */ /* 0x004fe40000000f00 */
[----:B------:R-:W-:Y:S01]  /*27e0*/  @P0 R2UR UR5, R0 ;  /* 0x00000000000502ca */ /* 0x000fe200000e0000 */
[----:B------:R-:W-:Y:S01]  /*27f0*/  VIADD R0, R3, 0xc0 ;  /* 0x000000c003007836 */ /* 0x000fe20000000000 */
[----:B------:R-:W-:Y:S02]  /*2800*/  @P0 SHF.R.U32.HI R4, RZ, 0x10, R5 ;  /* 0x00000010ff040819 */ /* 0x000fe40000011605 */
[----:B------:R-:W-:Y:S02]  /*2810*/  @P0 R2UR UR7, R2 ;  /* 0x00000000020702ca */ /* 0x000fe400000e0000 */
[----:B------:R-:W-:-:S02]  /*2820*/  PRMT R0, RZ, 0x654, R0 ;  /* 0x00000654ff007816 */ /* 0x000fc40000000000 */
[----:B------:R-:W-:Y:S02]  /*2830*/  @P0 R2UR UR4, R4 ;  /* 0x00000000040402ca */ /* 0x000fe400000e0000 */
[----:B------:R1:W-:Y:S03]  /*2840*/  SYNCS.ARRIVE.TRANS64.RED.A1T0 RZ, [R0+URZ], RZ ;  /* 0x000000ff00ff79a7 */ /* 0x0003e600081004ff */
[----:B------:R-:W-:-:S04]  /*2850*/  @UP1 UMOV UR55, UR5 ;  /* 0x0000000500371c82 */ /* 0x000fc80008000000 */
[----:B------:R-:W-:-:S04]  /*2860*/  @UP1 UMOV UR56, UR7 ;  /* 0x0000000700381c82 */ /* 0x000fc80008000000 */
[----:B------:R-:W-:Y:S01]  /*2870*/  @UP1 UMOV UR36, UR4 ;  /* 0x0000000400241c82 */ /* 0x000fe20008000000 */
[----:B------:R-:W-:Y:S05]  /*2880*/  BRA.U !UP0, `(.L_x_44) ;  /* 0x0000000108d47547 */ /* 0x000fea000b800000 */
[----:B------:R-:W2:Y:S01]  /*2890*/  LDCU.128 UR16, c[0x0][0xf10] ;  /* 0x0001e200ff1077ac */ /* 0x000ea20008000c00 */
[----:B------:R-:W4:Y:S01]  /*28a0*/  LDCU UR22, c[0x0][0xf20] ;  /* 0x0001e400ff1677ac */ /* 0x000f220008000800 */
[----:B------:R-:W3:Y:S01]  /*28b0*/  LDCU UR14, c[0x0][0xf0c] ;  /* 0x0001e180ff0e77ac */ /* 0x000ee20008000800 */
[----:B------:R-:W1:Y:S01]  /*28c0*/  LDCU.64 UR8, c[0x0][0xf28] ;  /* 0x0001e500ff0877ac */ /* 0x000e620008000a00 */
[----:B------:R-:W-:Y:S02]  /*28d0*/  UISETP.NE.AND UP3, UPT, UR42, 0x1, UPT ;  /* 0x000000012a00788c */ /* 0x000fe4000bf65270 */
[----:B--2---:R-:W-:Y:S02]  /*28e0*/  UIMAD.WIDE.U32 UR10, UR58, UR19, URZ ;  /* 0x000000133a0a72a5 */ /* 0x004fe4000f8e00ff */
[----:B------:R-:W-:Y:S02]  /*28f0*/  UIMAD.WIDE.U32 UR4, UR59, UR16, URZ ;  /* 0x000000103b0472a5 */ /* 0x000fe4000f8e00ff */
[----:B------:R-:W-:-:S02]  /*2900*/  UISETP.NE.AND UP0, UPT, UR18, 0x1, UPT ;  /* 0x000000011200788c */ /* 0x000fc4000bf05270 */
[----:B------:R-:W-:Y:S01]  /*2910*/  UIMAD.WIDE.U32 UR20, UR55, UR19, URZ ;  /* 0x00000013371472a5 */ /* 0x000fe2000f8e00ff */
[----:B------:R-:W-:Y:S02]  /*2920*/  UMOV UR10, UR11 ;  /* 0x0000000b000a7c82 */ /* 0x000fe40008000000 */
[----:B------:R-:W-:Y:S01]  /*2930*/  UMOV UR4, UR5 ;  /* 0x0000000500047c82 */ /* 0x000fe20008000000 */
[----:B----4-:R-:W-:Y:S02]  /*2940*/  USHF.R.U32.HI UR10, URZ, UR22, UR10 ;  /* 0x00000016ff0a7299 */ /* 0x010fe4000801160a */
[----:B---3--:R-:W-:Y:S02]  /*2950*/  UISETP.NE.AND UP2, UPT, UR14, 0x1, UPT ;  /* 0x000000010e00788c */ /* 0x008fe4000bf45270 */
[----:B------:R-:W-:Y:S02]  /*2960*/  USHF.R.U32.HI UR4, URZ, UR17, UR4 ;  /* 0x00000011ff047299 */ /* 0x000fe40008011604 */
[----:B------:R-:W-:-:S02]  /*2970*/  USEL UR5, UR58, UR10, !UP0 ;  /* 0x0000000a3a057287 */ /* 0x000fc4000c000000 */
[----:B------:R-:W-:Y:S02]  /*2980*/  USEL UR7, UR59, UR4, !UP2 ;  /* 0x000000043b077287 */ /* 0x000fe4000d000000 */
[----:B-1----:R-:W-:Y:S01]  /*2990*/  UIMAD.WIDE.U32 UR10, UR5, UR8, URZ ;  /* 0x00000008050a72a5 */ /* 0x002fe2000f8e00ff */
[----:B------:R-:W-:Y:S01]  /*29a0*/  UMOV UR4, UR21 ;  /* 0x0000001500047c82 */ /* 0x000fe20008000000 */
[----:B------:R-:W-:Y:S02]  /*29b0*/  UIMAD.WIDE.U32 UR12, UR56, UR16, URZ ;  /* 0x00000010380c72a5 */ /* 0x000fe4000f8e00ff */
[----:B------:R-:W-:-:S03]  /*29c0*/  UIMAD.WIDE.U32 UR20, UR7, UR8, URZ ;  /* 0x00000008071472a5 */ /* 0x000fc6000f8e00ff */
[----:B------:R-:W-:Y:S01]  /*29d0*/  UMOV UR10, UR11 ;  /* 0x0000000b000a7c82 */ /* 0x000fe20008000000 */
[----:B------:R-:W-:Y:S02]  /*29e0*/  USHF.R.U32.HI UR4, URZ, UR22, UR4 ;  /* 0x00000016ff047299 */ /* 0x000fe40008011604 */
[----:B------:R-:W-:Y:S01]  /*29f0*/  @UP3 USHF.R.U32.HI UR5, URZ, UR9, UR10 ;  /* 0x00000009ff053299 */ /* 0x000fe2000801160a */
[----:B------:R-:W-:Y:S01]  /*2a00*/  UMOV UR12, UR13 ;  /* 0x0000000d000c7c82 */ /* 0x000fe20008000000 */
[----:B------:R-:W-:Y:S01]  /*2a10*/  UMOV UR20, UR21 ;  /* 0x0000001500147c82 */ /* 0x000fe20008000000 */
[----:B------:R-:W-:Y:S02]  /*2a20*/  USHF.R.U32.HI UR17, URZ, UR17, UR12 ;  /* 0x00000011ff117299 */ /* 0x000fe4000801160c */
[----:B------:R-:W-:Y:S02]  /*2a30*/  USEL UR4, UR55, UR4, !UP0 ;  /* 0x0000000437047287 */ /* 0x000fe4000c000000 */
[----:B------:R-:W-:-:S02]  /*2a40*/  @UP3 USHF.R.U32.HI UR7, URZ, UR9, UR20 ;  /* 0x00000009ff073299 */ /* 0x000fc40008011614 */
[----:B------:R-:W-:Y:S02]  /*2a50*/  UIMAD UR10, UR42, UR5, URZ ;  /* 0x000000052a0a72a4 */ /* 0x000fe4000f8e02ff */
[----:B------:R-:W-:Y:S02]  /*2a60*/  USEL UR5, UR56, UR17, !UP2 ;  /* 0x0000001138057287 */ /* 0x000fe4000d000000 */
[----:B------:R-:W-:Y:S02]  /*2a70*/  UIMAD UR12, UR42, UR7, URZ ;  /* 0x000000072a0c72a4 */ /* 0x000fe4000f8e02ff */
[----:B------:R-:W-:Y:S02]  /*2a80*/  UISETP.GE.AND UP0, UPT, UR4, UR10, UPT ;  /* 0x0000000a0400728c */ /* 0x000fe4000bf06270 */
[----:B------:R-:W-:Y:S02]  /*2a90*/  UIMAD.WIDE.U32 UR10, UR4, UR8, URZ ;  /* 0x00000008040a72a5 */ /* 0x000fe4000f8e00ff */
[----:B------:R-:W-:-:S02]  /*2aa0*/  UISETP.GE.OR UP0, UPT, UR5, UR12, UP0 ;  /* 0x0000000c0500728c */ /* 0x000fc40008706670 */
[----:B------:R-:W-:Y:S02]  /*2ab0*/  UIMAD.WIDE.U32 UR12, UR5, UR8, URZ ;  /* 0x00000008050c72a5 */ /* 0x000fe4000f8e00ff */
[----:B------:R-:W-:Y:S01]  /*2ac0*/  UIADD3 UR12, UPT, UPT, -UR5, URZ, URZ ;  /* 0x000000ff050c7290 */ /* 0x000fe2000fffe1ff */
[----:B------:R-:W-:Y:S01]  /*2ad0*/  UMOV UR10, UR11 ;  /* 0x0000000b000a7c82 */ /* 0x000fe20008000000 */
[----:B------:R-:W-:Y:S02]  /*2ae0*/  UIADD3 UR11, UPT, UPT, -UR4, URZ, URZ ;  /* 0x000000ff040b7290 */ /* 0x000fe4000fffe1ff */
[----:B------:R-:W-:-:S03]  /*2af0*/  USHF.R.U32.HI UR10, URZ, UR9, UR10 ;  /* 0x00000009ff0a7299 */ /* 0x000fc6000801160a */
[----:B------:R-:W-:Y:S01]  /*2b00*/  @!UP0 UMOV UR8, UR13 ;  /* 0x0000000d00088c82 */ /* 0x000fe20008000000 */
[----:B------:R-:W-:Y:S02]  /*2b10*/  UIMAD UR11, UR18, UR11, UR55 ;  /* 0x0000000b120b72a4 */ /* 0x000fe4000f8e0237 */
[----:B------:R-:W-:Y:S02]  /*2b20*/  USEL UR10, UR4, UR10, !UP3 ;  /* 0x0000000a040a7287 */ /* 0x000fe4000d800000 */
[----:B------:R-:W-:Y:S02]  /*2b30*/  @!UP0 USHF.R.U32.HI UR8, URZ, UR9, UR8 ;  /* 0x00000009ff088299 */ /* 0x000fe40008011608 */
[----:B------:R-:W-:Y:S02]  /*2b40*/  UIADD3 UR9, UPT, UPT, -UR10, URZ, URZ ;  /* 0x000000ff0a097290 */ /* 0x000fe4000fffe1ff */
[----:B------:R-:W-:Y:S02]  /*2b50*/  @!UP0 USEL UR8, UR5, UR8, !UP3 ;  /* 0x0000000805088287 */ /* 0x000fe4000d800000 */
[----:B------:R-:W-:-:S02]  /*2b60*/  UIMAD UR9, UR42, UR9, UR4 ;  /* 0x000000092a0972a4 */ /* 0x000fc4000f8e0204 */
[----:B------:R-:W-:Y:S02]  /*2b70*/  @!UP0 UIADD3 UR10, UPT, UPT, UR10, -UR8, URZ ;  /* 0x800000080a0a8290 */ /* 0x000fe4000fffe0ff */
[----:B------:R-:W-:Y:S02]  /*2b80*/  @!UP0 UIMAD UR8, UR9, UR7, UR8 ;  /* 0x00000007090882a4 */ /* 0x000fe4000f8e0208 */
[----:B------:R-:W-:Y:S02]  /*2b90*/  @!UP0 UIMAD UR4, UR42, UR10, UR5 ;  /* 0x0000000a2a0482a4 */ /* 0x000fe4000f8e0205 */
[----:B------:R-:W-:Y:S02]  /*2ba0*/  UIMAD UR7, UR14, UR12, UR56 ;  /* 0x0000000c0e0772a4 */ /* 0x000fe4000f8e0238 */
[----:B------:R-:W-:Y:S01]  /*2bb0*/  UIMAD UR55, UR4, UR18, UR11 ;  /* 0x00000012043772a4 */ /* 0x000fe2000f8e020b */
[----:B------:R-:W-:Y:S02]  /*2bc0*/  @!UP0 UMOV UR5, UR8 ;  /* 0x0000000800058c82 */ /* 0x000fe40008000000 */
[----:B------:R-:W-:-:S12]  /*2bd0*/  UIMAD UR56, UR5, UR14, UR7 ;  /* 0x0000000e053872a4 */ /* 0x000fd8000f8e0207 */
.L_x_44:
[----:B------:R-:W2:Y:S02]  /*2be0*/  LDCU UR4, c[0x0][0xf30] ;  /* 0x0001e600ff0477ac */ /* 0x000ea40008000800 */
[----:B--2---:R-:W-:-:S09]  /*2bf0*/  UISETP.NE.AND UP0, UPT, UR4, 0x1, UPT ;  /* 0x000000010400788c */ /* 0x004fd2000bf05270 */
[----:B------:R-:W-:Y:S05]  /*2c00*/  BRA.U UP0, `(.L_x_45) ;  /* 0x0000000100447547 */ /* 0x000fea000b800000 */
[----:B------:R-:W2:Y:S01]  /*2c10*/  LDCU.128 UR16, c[0x0][0xf10] ;  /* 0x0001e200ff1077ac */ /* 0x000ea20008000c00 */
[----:B------:R-:W4:Y:S01]  /*2c20*/  LDCU UR10, c[0x0][0xf0c] ;  /* 0x0001e180ff0a77ac */ /* 0x000f220008000800 */
[----:B------:R-:W1:Y:S01]  /*2c30*/  LDCU UR7, c[0x0][0xf20] ;  /* 0x0001e400ff0777ac */ /* 0x000e620008000800 */
[----:B--2---:R-:W-:Y:S02]  /*2c40*/  UIMAD.WIDE.U32 UR8, UR56, UR16, URZ ;  /* 0x00000010380872a5 */ /* 0x004fe4000f8e00ff */
[----:B------:R-:W-:Y:S02]  /*2c50*/  UIMAD.WIDE.U32 UR4, UR55, UR19, URZ ;  /* 0x00000013370472a5 */ /* 0x000fe4000f8e00ff */
[----:B----4-:R-:W-:Y:S02]  /*2c60*/  UISETP.NE.AND UP2, UPT, UR10, 0x1, UPT ;  /* 0x000000010a00788c */ /* 0x010fe4000bf45270 */
[----:B------:R-:W-:Y:S01]  /*2c70*/  UISETP.NE.AND UP0, UPT, UR18, 0x1, UPT ;  /* 0x000000011200788c */ /* 0x000fe2000bf05270 */
[----:B------:R-:W-:-:S02]  /*2c80*/  UMOV UR8, UR9 ;  /* 0x0000000900087c82 */ /* 0x000fc40008000000 */
[----:B------:R-:W-:Y:S01]  /*2c90*/  UMOV UR4, UR5 ;  /* 0x0000000500047c82 */ /* 0x000fe20008000000 */
[----:B------:R-:W-:Y:S02]  /*2ca0*/  USHF.R.U32.HI UR17, URZ, UR17, UR8 ;  /* 0x00000011ff117299 */ /* 0x000fe40008011608 */
[----:B-1----:R-:W-:Y:S02]  /*2cb0*/  USHF.R.U32.HI UR4, URZ, UR7, UR4 ;  /* 0x00000007ff047299 */ /* 0x002fe40008011604 */
[----:B------:R-:W-:Y:S02]  /*2cc0*/  USEL UR5, UR56, UR17, !UP2 ;  /* 0x0000001138057287 */ /* 0x000fe4000d000000 */
[----:B------:R-:W-:-:S04]  /*2cd0*/  USEL UR4, UR55, UR4, !UP0 ;  /* 0x0000000437047287 */ /* 0x000fc8000c000000 */
[----:B------:R-:W-:Y:S02]  /*2ce0*/  UIADD3 UR7, UPT, UPT, UR5, -UR4, URZ ;  /* 0x8000000405077290 */ /* 0x000fe4000fffe0ff */
[----:B------:R-:W-:Y:S02]  /*2cf0*/  UIADD3 UR4, UPT, UPT, -UR5, UR4, URZ ;  /* 0x0000000405047290 */ /* 0x000fe4000fffe1ff */
[----:B------:R-:W-:Y:S02]  /*2d00*/  UIMAD UR55, UR7, UR18, UR55 ;  /* 0x00000012073772a4 */ /* 0x000fe4000f8e0237 */
[----:B------:R-:W-:-:S12]  /*2d10*/  UIMAD UR56, UR4, UR10, UR56 ;  /* 0x0000000a043872a4 */ /* 0x000fd8000f8e0238 */
.L_x_45:
[----:B------:R-:W-:Y:S01]  /*2d20*/  VIADD R11, R11, 0x1 ;  /* 0x000000010b0b7836 */ /* 0x000fe20000000000 */
[----:B------:R-:W-:Y:S01]  /*2d30*/  R2UR UR4, R86 ;  /* 0x00000000560472ca */ /* 0x000fe200000e0000 */
[----:B------:R-:W-:Y:S01]  /*2d40*/  UIADD3 UR12, UPT, UPT, UR55, UR63, URZ ;  /* 0x0000003f370c7290 */ /* 0x000fe2000fffe0ff */
[----:B------:R-:W-:Y:S02]  /*2d50*/  PLOP3.LUT P2, PT, PT, PT, PT, 0x80, 0x8 ;  /* 0x000000000008781c */ /* 0x000fe40003f4f070 */
[----:B------:R-:W-:-:S04]  /*2d60*/  ISETP.NE.AND P0, PT, R11, 0x2, PT ;  /* 0x000000020b00780c */ /* 0x000fc80003f05270 */
[----:B------:R-:W-:Y:S02]  /*2d70*/  SEL R3, RZ, 0x1, P0 ;  /* 0x00000001ff037807 */ /* 0x000fe40000000000 */
[----:B------:R-:W-:Y:S02]  /*2d80*/  SEL R11, R11, RZ, P0 ;  /* 0x000000ff0b0b7207 */ /* 0x000fe40000000000 */
[----:B------:R-:W-:Y:S01]  /*2d90*/  LOP3.LUT R10, R10, R3, RZ, 0x3c, !PT ;  /* 0x000000030a0a7212 */ /* 0x000fe200078e3cff */
[----:B------:R-:W-:Y:S01]  /*2da0*/  UIADD3 UR20, UPT, UPT, UR56, UR4, URZ ;  /* 0x0000000438147290 */ /* 0x000fe2000fffe0ff */
[----:B------:R-:W-:Y:S11]  /*2db0*/  BRA.U UP1, `(.L_x_46) ;  /* 0xffffffed01507547 */ /* 0x000ff6000b83ffff */
[----:B------:R-:W-:Y:S01]  /*2dc0*/  UIADD3 UR7, UPT, UPT, UR6, 0x30, URZ ;  /* 0x0000003006077890 */ /* 0x000fe2000fffe0ff */
[----:B------:R-:W-:-:S03]  /*2dd0*/  SHF.L.U32 R3, R12, 0x1f, RZ ;  /* 0x0000001f0c037819 */ /* 0x000fc600000006ff */
[----:B------:R-:W-:-:S09]  /*2de0*/  ULEA UR4, UR15, UR7, 0x3 ;  /* 0x000000070f047291 */ /* 0x000fd2000f8e18ff */
[----:B------:R-:W2:Y:S02]  /*2df0*/  SYNCS.PHASECHK.TRANS64.TRYWAIT P0, [UR4], R3 ;  /* 0x00000003ff0075a7 */ /* 0x000ea40008001104 */
[----:B--2---:R-:W-:Y:S05]  /*2e00*/  @!P0 BRA `(.L_x_47) ;  /* 0x00000074007c8947 */ /* 0x004fea0003800000 */
.L_x_158:
[----:B------:R-:W-:-:S04]  /*2e10*/  UIADD3 UR4, UPT, UPT, UR15, 0x1, URZ ;  /* 0x000000010f047890 */ /* 0x000fc8000fffe0ff */
[----:B------:R-:W-:-:S04]  /*2e20*/  UISETP.NE.AND UP0, UPT, UR4, 0x6, UPT ;  /* 0x000000060400788c */ /* 0x000fc8000bf05270 */
[----:B------:R-:W-:Y:S02]  /*2e30*/  USEL UR6, URZ, 0x1, UP0 ;  /* 0x00000001ff067887 */ /* 0x000fe40008000000 */
[----:B------:R-:W-:-:S04]  /*2e40*/  USEL UR4, UR4, URZ, UP0 ;  /* 0x000000ff04047287 */ /* 0x000fc80008000000 */
[----:B------:R-:W-:Y:S01]  /*2e50*/  ULEA UR5, UR4, UR7, 0x3 ;  /* 0x0000000704057291 */ /* 0x000fe2000f8e18ff */
[----:B------:R-:W-:-:S04]  /*2e60*/  LOP3.LUT R2, R12, UR6, RZ, 0x3c, !PT ;  /* 0x000000060c027c12 */ /* 0x000fc8000f8e3cff */
[----:B-1----:R-:W-:-:S04]  /*2e70*/  SHF.L.U32 R3, R2, 0x1f, RZ ;  /* 0x0000001f02037819 */ /* 0x002fc800000006ff */
[----:B------:R-:W1:Y:S02]  /*2e80*/  SYNCS.PHASECHK.TRANS64.TRYWAIT P0, [UR5], R3 ;  /* 0x00000003ff0075a7 */ /* 0x000e640008001105 */
[----:B-1----:R-:W-:Y:S05]  /*2e90*/  @!P0 BRA `(.L_x_48) ;  /* 0x0000007400708947 */ /* 0x002fea0003800000 */
.L_x_160:
        /* <DEDUP_REMOVED lines=9> */
.L_x_162:
        /* <DEDUP_REMOVED lines=9> */
.L_x_164:
        /* <DEDUP_REMOVED lines=9> */
.L_x_166:
[----:B------:R-:W-:-:S04]  /*3050*/  UIADD3 UR4, UPT, UPT, UR4, 0x1, URZ ;  /* 0x0000000104047890 */ /* 0x000fc8000fffe0ff */
[----:B------:R-:W-:-:S04]  /*3060*/  UISETP.NE.AND UP0, UPT, UR4, 0x6, UPT ;  /* 0x000000060400788c */ /* 0x000fc8000bf05270 */
[----:B------:R-:W-:Y:S02]  /*3070*/  USEL UR5, URZ, 0x1, UP0 ;  /* 0x00000001ff057887 */ /* 0x000fe40008000000 */
[----:B------:R-:W-:-:S04]  /*3080*/  USEL UR4, UR4, URZ, UP0 ;  /* 0x000000ff04047287 */ /* 0x000fc80008000000 */
[----:B------:R-:W-:Y:S01]  /*3090*/  ULEA UR4, UR4, UR7, 0x3 ;  /* 0x0000000704047291 */ /* 0x000fe2000f8e18ff */
[----:B-1----:R-:W-:-:S04]  /*30a0*/  LOP3.LUT R3, R2, UR5, RZ, 0x3c, !PT ;  /* 0x0000000502037c12 */ /* 0x002fc8000f8e3cff */
[----:B------:R-:W-:Y:S01]  /*30b0*/  SHF.L.U32 R3, R3, 0x1f, RZ ;  /* 0x0000001f03037819 */ /* 0x000fe200000006ff */
[----:B------:R-:W-:-:S07]  /*30c0*/  IMAD.U32 R0, RZ, RZ, UR4 ;  /* 0x00000004ff007e24 */ /* 0x000fce000f8e00ff */
.L_x_52:
[----:B-1----:R1:W2:Y:S02]  /*30d0*/  SYNCS.PHASECHK.TRANS64.TRYWAIT P0, [R0+URZ], R3 ;  /* 0x00000003000075a7 */ /* 0x0022a400080011ff */
[----:B--2---:R-:W-:Y:S05]  /*30e0*/  @!P0 NANOSLEEP.SYNCS 0x989680 ;  /* 0x009896800000895d */ /* 0x004fea0003900000 */
[----:B------:R-:W2:Y:S02]  /*30f0*/  @!P0 SYNCS.PHASECHK.TRANS64 P0, [R0+URZ], R3 ;  /* 0x00000003000085a7 */ /* 0x000ea400080010ff */
[----:B--2---:R-:W-:Y:S05]  /*3100*/  @P0 EXIT ;  /* 0x000000000000094d */ /* 0x004fea0003800000 */
[----:B------:R-:W-:Y:S05]  /*3110*/  BRA `(.L_x_52) ;  /* 0xfffffffc00ec7947 */ /* 0x000fea000383ffff */
.L_x_22:
[----:B------:R-:W-:-:S04]  /*3120*/  UISETP.NE.AND UP0, UPT, UR57, URZ, UPT ;  /* 0x000000ff3900728c */ /* 0x000fc8000bf05270 */
[----:B------:R-:W-:-:S09]  /*3130*/  UISETP.NE.OR UP0, UPT, UR21, 0x1, UP0 ;  /* 0x000000011500788c */ /* 0x000fd20008705670 */
[----:B------:R-:W-:Y:S05]  /*3140*/  BRA.U UP0, `(.L_x_53) ;  /* 0x0000000500487547 */ /* 0x000fea000b800000 */
[----:B------:R-:W-:Y:S01]  /*3150*/  ISETP.GE.U32.AND P2, PT, R0, 0x8, PT ;  /* 0x000000080000780c */ /* 0x000fe20003f46070 */
[----:B------:R-:W-:Y:S01]  /*3160*/  IMAD.MOV.U32 R12, RZ, RZ, 0x1 ;  /* 0x00000001ff0c7424 */ /* 0x000fe200078e00ff */
[----:B------:R-:W-:Y:S02]  /*3170*/  CS2R R10, SRZ ;  /* 0x00000000000a7805 */ /* 0x000fe4000001ff00 */
[----:B------:R-:W-:Y:S01]  /*3180*/  CS2R R8, SRZ ;  /* 0x0000000000087805 */ /* 0x000fe2000001ff00 */
[----:B------:R-:W-:Y:S01]  /*3190*/  UMOV UR6, 0x400 ;  /* 0x0000040000067882 */ /* 0x000fe20000000000 */
[----:B------:R-:W-:Y:S01]  /*31a0*/  UMOV UR5, URZ ;  /* 0x000000ff00057c82 */ /* 0x000fe20008000000 */
[----:B------:R-:W-:-:S12]  /*31b0*/  ULEA UR6, UR57, UR6, 0x18 ;  /* 0x0000000639067291 */ /* 0x000fd8000f8ec0ff */
.L_x_57:
[----:B------:R-:W-:Y:S02]  /*31c0*/  LEA R2, R8, UR6, 0x3 ;  /* 0x0000000608027c11 */ /* 0x000fe4000f8e18ff */
[----:B------:R-:W-:-:S03]  /*31d0*/  SHF.L.U32 R5, R9, 0x1f, RZ ;  /* 0x0000001f09057819 */ /* 0x000fc600000006ff */
[----:B------:R-:W-:Y:S01]  /*31e0*/  VIADD R4, R2, 0x100 ;  /* 0x0000010002047836 */ /* 0x000fe20000000000 */
[----:B------:R-:W1:Y:S02]  /*31f0*/  SYNCS.PHASECHK.TRANS64.TRYWAIT P0, [R2+URZ+0xf0], R5 ;  /* 0x0000f005020075a7 */ /* 0x000e6400080011ff */
[----:B-1----:R-:W-:Y:S05]  /*3200*/  @!P0 BRA `(.L_x_54) ;  /* 0x0000007000f48947 */ /* 0x002fea0003800000 */
.L_x_167:
[----:B------:R-:W-:Y:S01]  /*3210*/  ULEA UR4, UR5, UR6, 0x3 ;  /* 0x0000000605047291 */ /* 0x000fe2000f8e18ff */
[----:B------:R-:W-:Y:S02]  /*3220*/  PRMT R4, RZ, 0x654, R4 ;  /* 0x00000654ff047816 */ /* 0x000fe40000000004 */
[----:B-1----:R-:W-:Y:S01]  /*3230*/  SHF.L.U32 R5, R12, 0x1f, RZ ;  /* 0x0000001f0c057819 */ /* 0x002fe200000006ff */
[----:B------:R-:W-:Y:S01]  /*3240*/  UIADD3 UR7, UPT, UPT, UR4, 0xb0, URZ ;  /* 0x000000b004077890 */ /* 0x000fe2000fffe0ff */
[----:B------:R1:W-:Y:S05]  /*3250*/  SYNCS.ARRIVE.TRANS64.RED.A1T0 RZ, [R4+URZ], RZ ;  /* 0x000000ff04ff79a7 */ /* 0x0003ea00081004ff */
[----:B------:R-:W-:Y:S01]  /*3260*/  IMAD.U32 R7, RZ, RZ, UR7 ;  /* 0x00000007ff077e24 */ /* 0x000fe2000f8e00ff */
[----:B------:R-:W2:Y:S04]  /*3270*/  SYNCS.PHASECHK.TRANS64.TRYWAIT P0, [UR4+0xc0], R5 ;  /* 0x0000c005ff0075a7 */ /* 0x000ea80008001104 */
[----:B------:R-:W-:Y:S01]  /*3280*/  PRMT R6, R0, 0x654, R7 ;  /* 0x0000065400067816 */ /* 0x000fe20000000007 */
[----:B-1----:R-:W-:Y:S01]  /*3290*/  @!P2 IMAD.MOV.U32 R4, RZ, RZ, 0x10 ;  /* 0x00000010ff04a424 */ /* 0x002fe200078e00ff */
[----:B--2---:R-:W-:Y:S06]  /*32a0*/  @!P0 BRA `(.L_x_55) ;  /* 0x0000007000e08947 */ /* 0x004fec0003800000 */
.L_x_169:
[----:B------:R-:W-:Y:S01]  /*32b0*/  ULEA UR8, UR5, UR6, 0x4 ;  /* 0x0000000605087291 */ /* 0x000fe2000f8e20ff */
[----:B------:R-:W-:Y:S01]  /*32c0*/  SEL R3, R6, R3, !P2 ;  /* 0x0000000306037207 */ /* 0x000fe20005000000 */
[----:B------:R-:W-:Y:S01]  /*32d0*/  UIADD3 UR9, UPT, UPT, UR4, 0xb0, URZ ;  /* 0x000000b004097890 */ /* 0x000fe2000fffe0ff */
[----:B-1----:R-:W-:Y:S01]  /*32e0*/  LEA R2, R11, UR6, 0x3 ;  /* 0x000000060b027c11 */ /* 0x002fe2000f8e18ff */
[----:B------:R-:W-:Y:S01]  /*32f0*/  UIADD3 UR8, UPT, UPT, UR8, 0x120, URZ ;  /* 0x0000012008087890 */ /* 0x000fe2000fffe0ff */
[----:B------:R-:W-:Y:S01]  /*3300*/  SHF.L.U32 R5, R10, 0x1f, RZ ;  /* 0x0000001f0a057819 */ /* 0x000fe200000006ff */
[----:B------:R1:W-:Y:S01]  /*3310*/  @!P2 SYNCS.ARRIVE.TRANS64.RED RZ, [R3+URZ], R4 ;  /* 0x0000000403ffa9a7 */ /* 0x0003e200080004ff */
[----:B------:R-:W-:Y:S01]  /*3320*/  UIADD3 UR4, UPT, UPT, UR5, 0x1, URZ ;  /* 0x0000000105047890 */ /* 0x000fe2000fffe0ff */
[----:B------:R-:W-:-:S03]  /*3330*/  VIADD R8, R8, 0x1 ;  /* 0x0000000108087836 */ /* 0x000fc60000000000 */
[----:B------:R-:W-:Y:S02]  /*3340*/  UISETP.NE.AND UP0, UPT, UR4, 0x2, UPT ;  /* 0x000000020400788c */ /* 0x000fe4000bf05270 */
[----:B------:R-:W-:Y:S06]  /*3350*/  UGETNEXTWORKID.BROADCAST [UR8], [UR9] ;  /* 0x00000000080073ca */ /* 0x000fec0008000100 */
[----:B------:R-:W-:Y:S01]  /*3360*/  USEL UR7, URZ, 0x1, UP0 ;  /* 0x00000001ff077887 */ /* 0x000fe20008000000 */
[----:B------:R-:W-:Y:S01]  /*3370*/  ISETP.NE.AND P0, PT, R8, 0x2, PT ;  /* 0x000000020800780c */ /* 0x000fe20003f05270 */
[----:B------:R-:W-:Y:S01]  /*3380*/  USEL UR5, UR4, URZ, UP0 ;  /* 0x000000ff04057287 */ /* 0x000fe20008000000 */
[----:B------:R-:W2:Y:S03]  /*3390*/  SYNCS.PHASECHK.TRANS64.TRYWAIT P1, [R2+URZ+0xb0], R5 ;  /* 0x0000b005020075a7 */ /* 0x000ea600080211ff */
[----:B------:R-:W-:Y:S01]  /*33a0*/  LOP3.LUT R12, R12, UR7, RZ, 0x3c, !PT ;  /* 0x000000070c0c7c12 */ /* 0x000fe2000f8e3cff */
[----:B-12---:R-:W-:Y:S07]  /*33b0*/  @!P1 BRA `(.L_x_56) ;  /* 0x0000007000b49947 */ /* 0x006fee0003800000 */
.L_x_170:
[C---:B------:R-:W-:Y:S01]  /*33c0*/  LEA R4, R11.reuse, UR6, 0x4 ;  /* 0x000000060b047c11 */ /* 0x040fe2000f8e20ff */
[----:B-1----:R-:W-:Y:S01]  /*33d0*/  VIADD R2, R2, 0xc0 ;  /* 0x000000c002027836 */ /* 0x002fe20000000000 */
[----:B------:R-:W-:Y:S01]  /*33e0*/  SEL R8, R8, RZ, P0 ;  /* 0x000000ff08087207 */ /* 0x000fe20000000000 */
[----:B------:R-:W-:-:S03]  /*33f0*/  VIADD R11, R11, 0x1 ;  /* 0x000000010b0b7836 */ /* 0x000fc60000000000 */
[----:B------:R-:W1:Y:S01]  /*3400*/  LDS.128 R4, [R4+0x120] ;  /* 0x0001200004047984 */ /* 0x000e620000000c00 */
[----:B------:R-:W-:Y:S02]  /*3410*/  PRMT R2, RZ, 0x654, R2 ;  /* 0x00000654ff027816 */ /* 0x000fe40000000002 */
[C---:B------:R-:W-:Y:S01]  /*3420*/  ISETP.NE.AND P1, PT, R11.reuse, 0x2, PT ;  /* 0x000000020b00780c */ /* 0x040fe20003f25270 */
[----:B------:R-:W-:Y:S01]  /*3430*/  @!PT LDS RZ, [RZ] ;  /* 0x00000000fffff984 */ /* 0x000fe20000000800 */
[----:B------:R-:W-:Y:S01]  /*3440*/  @!PT LDS RZ, [RZ] ;  /* 0x00000000fffff984 */ /* 0x000fe20000000800 */
[----:B------:R-:W-:Y:S01]  /*3450*/  @!PT LDS RZ, [RZ] ;  /* 0x00000000fffff984 */ /* 0x000fe20000000800 */
[----:B------:R-:W-:Y:S01]  /*3460*/  @!PT LDS RZ, [RZ] ;  /* 0x00000000fffff984 */ /* 0x000fe20000000800 */
[----:B------:R2:W-:Y:S06]  /*3470*/  MEMBAR.ALL.CTA ;  /* 0x0000000000007992 */ /* 0x0005ec0000008000 */
[----:B--2---:R-:W2:Y:S01]  /*3480*/  FENCE.VIEW.ASYNC.S ;  /* 0x00000000000073c6 */ /* 0x004ea20000000000 */
[----:B------:R-:W-:Y:S01]  /*3490*/  SEL R11, R11, RZ, P1 ;  /* 0x000000ff0b0b7207 */ /* 0x000fe20000800000 */
[----:B--2---:R2:W-:Y:S01]  /*34a0*/  SYNCS.ARRIVE.TRANS64.RED.A1T0 RZ, [R2+URZ], RZ ;  /* 0x000000ff02ff79a7 */ /* 0x0045e200081004ff */
[----:B-1----:R-:W-:-:S02]  /*34b0*/  LOP3.LUT P3, RZ, R6, 0x1, RZ, 0xc0, !PT ;  /* 0x0000000106ff7812 */ /* 0x002fc4000786c0ff */
[----:B------:R-:W-:-:S04]  /*34c0*/  SEL R5, RZ, 0x1, P1 ;  /* 0x00000001ff057807 */ /* 0x000fc80000800000 */
[----:B------:R-:W-:Y:S02]  /*34d0*/  LOP3.LUT R10, R10, R5, RZ, 0x3c, !PT ;  /* 0x000000050a0a7212 */ /* 0x000fe400078e3cff */
[----:B--2---:R-:W-:-:S04]  /*34e0*/  SEL R2, RZ, 0x1, P0 ;  /* 0x00000001ff027807 */ /* 0x004fc80000000000 */
[----:B------:R-:W-:Y:S01]  /*34f0*/  LOP3.LUT R9, R9, R2, RZ, 0x3c, !PT ;  /* 0x0000000209097212 */ /* 0x000fe200078e3cff */
[----:B------:R-:W-:Y:S06]  /*3500*/  @P3 BRA `(.L_x_57) ;  /* 0xfffffffc002c3947 */ /* 0x000fec000383ffff */
[----:B------:R-:W-:Y:S01]  /*3510*/  ULEA UR4, UR5, UR6, 0x3 ;  /* 0x0000000605047291 */ /* 0x000fe2000f8e18ff */
[----:B------:R-:W-:-:S08]  /*3520*/  SHF.L.U32 R3, R12, 0x1f, RZ ;  /* 0x0000001f0c037819 */ /* 0x000fd000000006ff */
[----:B------:R-:W1:Y:S02]  /*3530*/  SYNCS.PHASECHK.TRANS64 P0, [UR4+0xc0], R3 ;  /* 0x0000c003ff0075a7 */ /* 0x000e640008001004 */
[----:B-1----:R-:W-:Y:S05]  /*3540*/  @P0 BRA `(.L_x_58) ;  /* 0x0000000000080947 */ /* 0x002fea0003800000 */
[----:B------:R-:W1:Y:S02]  /*3550*/  SYNCS.PHASECHK.TRANS64.TRYWAIT P0, [UR4+0xc0], R3 ;  /* 0x0000c003ff0075a7 */ /* 0x000e640008001104 */
[----:B-1----:R-:W-:Y:S05]  /*3560*/  @!P0 BRA `(.L_x_59) ;  /* 0x00000070005c8947 */ /* 0x002fea0003800000 */
.L_x_58:
[----:B------:R-:W-:-:S04]  /*3570*/  UIADD3 UR7, UPT, UPT, UR5, 0x1, URZ ;  /* 0x0000000105077890 */ /* 0x000fc8000fffe0ff */
[----:B------:R-:W-:-:S04]  /*3580*/  UISETP.NE.AND UP0, UPT, UR7, 0x2, UPT ;  /* 0x000000020700788c */ /* 0x000fc8000bf05270 */
[----:B------:R-:W-:Y:S02]  /*3590*/  USEL UR8, URZ, 0x1, UP0 ;  /* 0x00000001ff087887 */ /* 0x000fe40008000000 */
[----:B------:R-:W-:-:S04]  /*35a0*/  USEL UR7, UR7, URZ, UP0 ;  /* 0x000000ff07077287 */ /* 0x000fc80008000000 */
[----:B------:R-:W-:Y:S01]  /*35b0*/  ULEA UR7, UR7, UR6, 0x3 ;  /* 0x0000000607077291 */ /* 0x000fe2000f8e18ff */
[----:B-1----:R-:W-:-:S04]  /*35c0*/  LOP3.LUT R3, R12, UR8, RZ, 0x3c, !PT ;  /* 0x000000080c037c12 */ /* 0x002fc8000f8e3cff */
[----:B------:R-:W-:-:S04]  /*35d0*/  SHF.L.U32 R0, R3, 0x1f, RZ ;  /* 0x0000001f03007819 */ /* 0x000fc800000006ff */
[----:B------:R-:W1:Y:S02]  /*35e0*/  SYNCS.PHASECHK.TRANS64 P0, [UR7+0xc0], R0 ;  /* 0x0000c000ff0075a7 */ /* 0x000e640008001007 */
[----:B-1----:R-:W-:Y:S05]  /*35f0*/  @P0 EXIT ;  /* 0x000000000000094d */ /* 0x002fea0003800000 */
[----:B------:R-:W-:Y:S02]  /*3600*/  SHF.L.U32 R3, R3, 0x1f, RZ ;  /* 0x0000001f03037819 */ /* 0x000fe400000006ff */
[----:B------:R-:W-:-:S07]  /*3610*/  MOV R0, UR7 ;  /* 0x0000000700007c02 */ /* 0x000fce0008000f00 */
.L_x_60:
[----:B-1----:R1:W2:Y:S02]  /*3620*/  SYNCS.PHASECHK.TRANS64.TRYWAIT P0, [R0+URZ+0xc0], R3 ;  /* 0x0000c003000075a7 */ /* 0x0022a400080011ff */
[----:B--2---:R-:W-:Y:S05]  /*3630*/  @!P0 NANOSLEEP.SYNCS 0x989680 ;  /* 0x009896800000895d */ /* 0x004fea0003900000 */
[----:B------:R-:W2:Y:S02]  /*3640*/  @!P0 SYNCS.PHASECHK.TRANS64 P0, [R0+URZ+0xc0], R3 ;  /* 0x0000c003000085a7 */ /* 0x000ea400080010ff */
[----:B--2---:R-:W-:Y:S05]  /*3650*/  @P0 EXIT ;  /* 0x000000000000094d */ /* 0x004fea0003800000 */
[----:B------:R-:W-:Y:S05]  /*3660*/  BRA `(.L_x_60) ;  /* 0xfffffffc00ec7947 */ /* 0x000fea000383ffff */
.L_x_53:
[----:B------:R-:W-:Y:S05]  /*3670*/  BRA.U UP5, `(.L_x_61) ;  /* 0x0000001505947547 */ /* 0x000fea000b800000 */
[----:B------:R-:W-:Y:S01]  /*3680*/  UMOV UR4, 0x40 ;  /* 0x0000004000047882 */ /* 0x000fe20000000000 */
[----:B------:R-:W-:Y:S01]  /*3690*/  NOP ;  /* 0x0000000000007918 */ /* 0x000fe20000000000 */
[----:B------:R-:W-:Y:S01]  /*36a0*/  ULEA UR5, UR57, UR4, 0x18 ;  /* 0x0000000439057291 */ /* 0x000fe2000f8ec0ff */
[----:B------:R-:W-:Y:S02]  /*36b0*/  UMOV UR6, 0x400 ;  /* 0x0000040000067882 */ /* 0x000fe40000000000 */
[----:B------:R-:W-:-:S06]  /*36c0*/  ULEA UR6, UR57, UR6, 0x18 ;  /* 0x0000000639067291 */ /* 0x000fcc000f8ec0ff */
[----:B------:R-:W1:Y:S02]  /*36d0*/  LDS.U8 R0, [UR5+0x1c] ;  /* 0x00001c05ff007984 */ /* 0x000e640008000000 */
[----:B-1----:R-:W-:-:S13]  /*36e0*/  ISETP.NE.AND P0, PT, R0, RZ, PT ;  /* 0x000000ff0000720c */ /* 0x002fda0003f05270 */
[----:B------:R-:W-:Y:S05]  /*36f0*/  @P0 BRA `(.L_x_62) ;  /* 0x0000000400080947 */ /* 0x000fea0003800000 */
[----:B------:R-:W-:Y:S02]  /*3700*/  UISETP.NE.U32.AND UP1, UPT, UR70, 0x1, UPT ;  /* 0x000000014600788c */ /* 0x000fe4000bf25070 */
[----:B------:R-:W-:-:S07]  /*3710*/  UIADD3 UR7, UPT, UPT, UR5, 0x8, URZ ;  /* 0x0000000805077890 */ /* 0x000fce000fffe0ff */
[----:B------:R-:W-:Y:S05]  /*3720*/  BRA.U !UP1, `(.L_x_63) ;  /* 0x00000001099c7547 */ /* 0x000fea000b800000 */
[----:B------:R-:W-:Y:S01]  /*3730*/  ELECT P0, URZ, PT ;  /* 0x0000000000ff782f */ /* 0x000fe20003800000 */
[----:B------:R-:W-:-:S12]  /*3740*/  BSSY B0, `(.L_x_63) ;  /* 0x0000025000007945 */ /* 0x000fd80003800000 */
[----:B------:R-:W-:Y:S05]  /*3750*/  @!P0 BRA `(.L_x_64) ;  /* 0x00000000008c8947 */ /* 0x000fea0003800000 */
[----:B------:R-:W-:-:S05]  /*3760*/  UMOV UR4, 0x10 ;  /* 0x0000001000047882 */ /* 0x000fca0000000000 */
[----:B------:R-:W-:Y:S04]  /*3770*/  DEPBAR.LE SB1, 0x36 ;  /* 0x00009d800000791a */ /* 0x000fe80000000000 */
[----:B------:R-:W1:Y:S02]  /*3780*/  UTCATOMSWS.2CTA.FIND_AND_SET.ALIGN UP0, UR4, UR4 ;  /* 0x00000004000475e3 */ /* 0x000e640008200800 */
[----:B-1----:R-:W-:Y:S01]  /*3790*/  MOV R11, UR4 ;  /* 0x00000004000b7c02 */ /* 0x002fe20008000f00 */
[----:B------:R-:W-:Y:S06]  /*37a0*/  BRA.U UP0, `(.L_x_65) ;  /* 0x0000000100187547 */ /* 0x000fec000b800000 */
.L_x_66:
[----:B------:R-:W-:Y:S05]  /*37b0*/  NANOSLEEP 0x64 ;  /* 0x000000640000795d */ /* 0x000fea0003800000 */
[----:B------:R-:W-:-:S05]  /*37c0*/  UMOV UR4, 0x10 ;  /* 0x0000001000047882 */ /* 0x000fca0000000000 */
[----:B------:R-:W-:Y:S04]  /*37d0*/  DEPBAR.LE SB1, 0x36 ;  /* 0x00009d800000791a */ /* 0x000fe80000000000 */
[----:B------:R-:W1:Y:S02]  /*37e0*/  UTCATOMSWS.2CTA.FIND_AND_SET.ALIGN UP0, UR4, UR4 ;  /* 0x00000004000475e3 */ /* 0x000e640008200800 */
[----:B-1----:R-:W-:Y:S01]  /*37f0*/  MOV R11, UR4 ;  /* 0x00000004000b7c02 */ /* 0x002fe20008000f00 */
[----:B------:R-:W-:Y:S05]  /*3800*/  BRA.U !UP0, `(.L_x_66) ;  /* 0xfffffffd08e87547 */ /* 0x000fea000b83ffff */
.L_x_65:
[----:B------:R-:W1:Y:S01]  /*3810*/  LDS R7, [UR5+0x10] ;  /* 0x00001005ff077984 */ /* 0x000e620008000800 */
[----:B------:R-:W-:Y:S01]  /*3820*/  IMAD.U32 R5, RZ, RZ, UR6 ;  /* 0x00000006ff057e24 */ /* 0x000fe2000f8e00ff */
[----:B------:R-:W-:-:S03]  /*3830*/  MOV R4, UR71 ;  /* 0x0000004700047c02 */ /* 0x000fc60008000f00 */
[----:B------:R-:W-:Y:S01]  /*3840*/  VIADD R5, R5, 0x140 ;  /* 0x0000014005057836 */ /* 0x000fe20000000000 */
[----:B-1----:R-:W-:-:S04]  /*3850*/  SHF.L.U32 R7, R7, 0x1f, RZ ;  /* 0x0000001f07077819 */ /* 0x002fc800000006ff */
[----:B------:R-:W1:Y:S02]  /*3860*/  SYNCS.PHASECHK.TRANS64.TRYWAIT P0, [UR5+0x8], R7 ;  /* 0x00000807ff0075a7 */ /* 0x000e640008001105 */
[----:B-1----:R-:W-:Y:S05]  /*3870*/  @P0 BRA `(.L_x_67) ;  /* 0x0000000000080947 */ /* 0x002fea0003800000 */
[----:B------:R-:W1:Y:S02]  /*3880*/  SYNCS.PHASECHK.TRANS64.TRYWAIT P0, [UR5+0x8], R7 ;  /* 0x00000807ff0075a7 */ /* 0x000e640008001105 */
[----:B-1----:R-:W-:Y:S05]  /*3890*/  @!P0 BRA `(.L_x_68) ;  /* 0x0000006c00a88947 */ /* 0x002fea0003800000 */
.L_x_67:
[----:B-1----:R-:W-:Y:S01]  /*38a0*/  HFMA2 R0, -RZ, RZ, 0, 5.9604644775390625e-08 ;  /* 0x00000001ff007431 */ /* 0x002fe200000001ff */
[----:B------:R-:W-:Y:S01]  /*38b0*/  UPRMT UR4, UR71, 0x654, UR7 ;  /* 0x0000065447047896 */ /* 0x000fe20008000007 */
[----:B------:R-:W-:Y:S01]  /*38c0*/  IMAD.MOV.U32 R8, RZ, RZ, 0xffff ;  /* 0x0000ffffff087424 */ /* 0x000fe200078e00ff */
[----:B------:R-:W-:Y:S01]  /*38d0*/  PRMT R4, R4, 0x654, R5 ;  /* 0x0000065404047816 */ /* 0x000fe20000000005 */
[----:B------:R-:W-:Y:S02]  /*38e0*/  IMAD.MOV.U32 R6, RZ, RZ, 0x4 ;  /* 0x00000004ff067424 */ /* 0x000fe400078e00ff */
[----:B------:R-:W-:Y:S01]  /*38f0*/  IMAD.SHL.U32 R9, R11, 0x20, RZ ;  /* 0x000000200b097824 */ /* 0x000fe200078e00ff */
[----:B------:R-:W-:Y:S02]  /*3900*/  MOV R5, UR4 ;  /* 0x0000000400057c02 */ /* 0x000fe40008000f00 */
[-C--:B------:R-:W-:Y:S01]  /*3910*/  SHF.L.U32 R8, R8, R11.reuse, RZ ;  /* 0x0000000b08087219 */ /* 0x080fe200000006ff */
[----:B------:R1:W-:Y:S01]  /*3920*/  SYNCS.ARRIVE.TRANS64.RED RZ, [UR4], R6 ;  /* 0x00000006ffff79a7 */ /* 0x0003e20008000404 */
[----:B------:R-:W-:Y:S01]  /*3930*/  SHF.L.U32 R7, R0, R11, RZ ;  /* 0x0000000b00077219 */ /* 0x000fe200000006ff */
[----:B------:R1:W-:Y:S04]  /*3940*/  STS [UR6+0x140], R9 ;  /* 0x00014009ff007988 */ /* 0x0003e80008000806 */
[----:B------:R1:W-:Y:S04]  /*3950*/  STAS [R4.64], R11 ;  /* 0x0000000b04007dbd */ /* 0x0003e8000c0008ff */
[----:B------:R1:W-:Y:S04]  /*3960*/  ATOMS.OR RZ, [UR5+0x14], R8 ;  /* 0x00001408ffff798c */ /* 0x0003e8000b000005 */
[----:B------:R1:W-:Y:S04]  /*3970*/  ATOMS.OR RZ, [UR5+0x18], R7 ;  /* 0x00001807ffff798c */ /* 0x0003e8000b000005 */
[----:B------:R1:W-:Y:S02]  /*3980*/  ATOMS.XOR RZ, [UR5+0x10], R0 ;  /* 0x00001000ffff798c */ /* 0x0003e4000b800005 */
.L_x_64:
[----:B------:R-:W-:Y:S05]  /*3990*/  BSYNC B0 ;  /* 0x0000000000007941 */ /* 0x000fea0003800000 */
.L_x_63:
[----:B------:R-:W-:Y:S05]  /*39a0*/  BRA.U UP1, `(.L_x_69) ;  /* 0x00000001016c7547 */ /* 0x000fea000b800000 */
[----:B------:R-:W-:-:S03]  /*39b0*/  UMOV UR4, 0xffffffff ;  /* 0xffffffff00047882 */ /* 0x000fc60000000000 */
[----:B------:R-:W-:Y:S05]  /*39c0*/  BRA.DIV UR4, `(.L_x_70) ;  /* 0x0000006e04747947 */ /* 0x000fea000b800000 */
[----:B------:R-:W-:-:S13]  /*39d0*/  ELECT P0, URZ, PT ;  /* 0x0000000000ff782f */ /* 0x000fda0003800000 */
.L_x_174:
[----:B------:R-:W-:Y:S05]  /*39e0*/  @!P0 BRA `(.L_x_69) ;  /* 0x00000000005c8947 */ /* 0x000fea0003800000 */
[----:B-1----:R-:W1:Y:S02]  /*39f0*/  LDS R5, [UR5+0x10] ;  /* 0x00001005ff057984 */ /* 0x002e640008000800 */
[----:B-1----:R-:W-:-:S04]  /*3a00*/  SHF.L.U32 R5, R5, 0x1f, RZ ;  /* 0x0000001f05057819 */ /* 0x002fc800000006ff */
[----:B------:R-:W1:Y:S02]  /*3a10*/  SYNCS.PHASECHK.TRANS64.TRYWAIT P0, [UR5+0x8], R5 ;  /* 0x00000805ff0075a7 */ /* 0x000e640008001105 */
[----:B-1----:R-:W-:Y:S05]  /*3a20*/  @P0 BRA `(.L_x_71) ;  /* 0x0000000000080947 */ /* 0x002fea0003800000 */
[----:B------:R-:W1:Y:S02]  /*3a30*/  SYNCS.PHASECHK.TRANS64.TRYWAIT P0, [UR5+0x8], R5 ;  /* 0x00000805ff0075a7 */ /* 0x000e640008001105 */
[----:B-1----:R-:W-:Y:S05]  /*3a40*/  @!P0 BRA `(.L_x_72) ;  /* 0x0000006c00788947 */ /* 0x002fea0003800000 */
.L_x_71:
[----:B------:R-:W2:Y:S01]  /*3a50*/  LDS R7, [UR6+0x140] ;  /* 0x00014006ff077984 */ /* 0x000ea20008000800 */
[----:B-1----:R-:W-:Y:S02]  /*3a60*/  HFMA2 R0, -RZ, RZ, 0, 5.9604644775390625e-08 ;  /* 0x00000001ff007431 */ /* 0x002fe400000001ff */
[----:B------:R-:W-:Y:S01]  /*3a70*/  IMAD.MOV.U32 R4, RZ, RZ, 0xffff ;  /* 0x0000ffffff047424 */ /* 0x000fe200078e00ff */
[----:B------:R-:W-:Y:S01]  /*3a80*/  UPRMT UR4, UR71, 0x654, UR7 ;  /* 0x0000065447047896 */ /* 0x000fe20008000007 */
[----:B--2---:R-:W-:-:S03]  /*3a90*/  IMAD.SHL.U32 R5, R7, 0x20, RZ ;  /* 0x0000002007057824 */ /* 0x004fc600078e00ff */
[-C--:B------:R-:W-:Y:S02]  /*3aa0*/  SHF.L.U32 R4, R4, R7.reuse, RZ ;  /* 0x0000000704047219 */ /* 0x080fe400000006ff */
[----:B------:R-:W-:Y:S01]  /*3ab0*/  SHF.L.U32 R7, R0, R7, RZ ;  /* 0x0000000700077219 */ /* 0x000fe200000006ff */
[----:B------:R2:W-:Y:S04]  /*3ac0*/  STS [UR6+0x140], R5 ;  /* 0x00014005ff007988 */ /* 0x0005e80008000806 */
[----:B------:R2:W-:Y:S04]  /*3ad0*/  ATOMS.OR RZ, [UR5+0x14], R4 ;  /* 0x00001404ffff798c */ /* 0x0005e8000b000005 */
[----:B------:R2:W-:Y:S01]  /*3ae0*/  ATOMS.OR RZ, [UR5+0x18], R7 ;  /* 0x00001807ffff798c */ /* 0x0005e2000b000005 */
[----:B------:R-:W-:Y:S03]  /*3af0*/  SYNCS.ARRIVE.TRANS64.RED.A1T0 RZ, [UR4], RZ ;  /* 0x000000ffffff79a7 */ /* 0x000fe60008100404 */
[----:B------:R2:W-:Y:S01]  /*3b00*/  ATOMS.XOR RZ, [UR5+0x10], R0 ;  /* 0x00001000ffff798c */ /* 0x0005e2000b800005 */
[----:B------:R-:W-:Y:S05]  /*3b10*/  BRA `(.L_x_69) ;  /* 0x0000000000107947 */ /* 0x000fea0003800000 */
.L_x_62:
[----:B------:R-:W-:Y:S02]  /*3b20*/  MOV R0, 0xffffffff ;  /* 0xffffffff00007802 */ /* 0x000fe40000000f00 */
[----:B------:R-:W-:-:S03]  /*3b30*/  MOV R4, 0x3b60 ;  /* 0x00003b6000047802 */ /* 0x000fc60000000f00 */
[----:B------:R1:W-:Y:S04]  /*3b40*/  STS [UR6+0x140], R0 ;  /* 0x00014000ff007988 */ /* 0x0003e80008000806 */
[----:B-1---5:R-:W-:Y:S05]  /*3b50*/  CALL.REL.NOINC `($__internal_1_$__cuda_sm10x_tcgen05_guardrail_trap_phase_invalid_during_alloc) ;  /* 0x00000074001c7944 */ /* 0x022fea0003c00000 */
.L_x_69:
[----:B------:R-:W-:Y:S05]  /*3b60*/  WARPSYNC.ALL ;  /* 0x0000000000007948 */ /* 0x000fea0003800000 */
[----:B------:R-:W3:Y:S01]  /*3b70*/  S2UR UR4, SR_CgaCtaId ;  /* 0x00000000000479c3 */ /* 0x000ee20000008800 */
[----:B------:R-:W-:Y:S01]  /*3b80*/  UMOV UR42, 0x400 ;  /* 0x00000400002a7882 */ /* 0x000fe20000000000 */
[----:B------:R-:W-:-:S06]  /*3b90*/  NOP ;  /* 0x0000000000007918 */ /* 0x000fcc0000000000 */
[----:B------:R-:W-:Y:S06]  /*3ba0*/  BAR.ARV 0x6, 0xa0 ;  /* 0x0182800000007b1d */ /* 0x000fec0000002000 */
[----:B------:R-:W4:Y:S01]  /*3bb0*/  LDCU UR11, c[0x0][0x38c] ;  /* 0x00007180ff0b77ac */ /* 0x000f220008000800 */
[----:B------:R-:W-:Y:S01]  /*3bc0*/  LOP3.LUT R3, R3, 0xffff, RZ, 0xc0, !PT ;  /* 0x0000ffff03037812 */ /* 0x000fe200078ec0ff */
[----:B-1----:R-:W-:Y:S01]  /*3bd0*/  IMAD.MOV.U32 R9, RZ, RZ, 0x1 ;  /* 0x00000001ff097424 */ /* 0x002fe200078e00ff */
[----:B------:R-:W-:Y:S01]  /*3be0*/  LOP3.LUT R2, R2, 0xffff, RZ, 0xc0, !PT ;  /* 0x0000ffff02027812 */ /* 0x000fe200078ec0ff */
[----:B------:R-:W-:Y:S01]  /*3bf0*/  IMAD.MOV.U32 R8, RZ, RZ, RZ ;  /* 0x000000ffff087224 */ /* 0x000fe200078e00ff */
[----:B------:R-:W-:Y:S01]  /*3c00*/  R2UR UR60, R3 ;  /* 0x00000000033c72ca */ /* 0x000fe200000e0000 */
[----:B------:R-:W-:Y:S01]  /*3c10*/  UMOV UR65, URZ ;  /* 0x000000ff00417c82 */ /* 0x000fe20008000000 */
[----:B------:R-:W-:-:S02]  /*3c20*/  R2UR UR68, R2 ;  /* 0x00000000024472ca */ /* 0x000fc400000e0000 */
[----:B------:R-:W-:Y:S01]  /*3c30*/  CS2R R2, SRZ ;  /* 0x0000000000027805 */ /* 0x000fe2000001ff00 */
[----:B------:R-:W-:Y:S01]  /*3c40*/  UMOV UR39, URZ ;  /* 0x000000ff00277c82 */ /* 0x000fe20008000000 */
[----:B---3--:R-:W-:Y:S01]  /*3c50*/  ULEA UR42, UR4, UR42, 0x18 ;  /* 0x0000002a042a7291 */ /* 0x008fe2000f8ec0ff */
[----:B------:R-:W-:Y:S01]  /*3c60*/  UMOV UR38, URZ ;  /* 0x000000ff00267c82 */ /* 0x000fe20008000000 */
[----:B------:R-:W-:Y:S02]  /*3c70*/  UISETP.NE.AND UP2, UPT, UR70, URZ, UPT ;  /* 0x000000ff4600728c */ /* 0x000fe4000bf45270 */
[----:B------:R-:W-:Y:S02]  /*3c80*/  UIADD3 UR6, UPT, UPT, UR42, 0x8400, URZ ;  /* 0x000084002a067890 */ /* 0x000fe4000fffe0ff */
[----:B------:R-:W-:-:S03]  /*3c90*/  UIADD3 UR5, UPT, UPT, UR42, 0x20400, URZ ;  /* 0x000204002a057890 */ /* 0x000fc6000fffe0ff */
[----:B--2---:R-:W1:Y:S01]  /*3ca0*/  LDS R0, [UR42+0x140] ;  /* 0x0001402aff007984 */ /* 0x004e620008000800 */
[----:B------:R-:W-:Y:S02]  /*3cb0*/  UIADD3 UR4, UPT, UPT, UR42, 0x2c400, URZ ;  /* 0x0002c4002a047890 */ /* 0x000fe4000fffe0ff */
[----:B------:R-:W-:Y:S02]  /*3cc0*/  UIADD3 UR7, UPT, UPT, UR42, 0x2f400, URZ ;  /* 0x0002f4002a077890 */ /* 0x000fe4000fffe0ff */
[----:B----4-:R-:W-:Y:S02]  /*3cd0*/  UIADD3 UR11, UPT, UPT, UR11, 0xff, URZ ;  /* 0x000000ff0b0b7890 */ /* 0x010fe4000fffe0ff */
[----:B------:R-:W-:Y:S02]  /*3ce0*/  USHF.R.U32.HI UR10, URZ, 0x4, UR6 ;  /* 0x00000004ff0a7899 */ /* 0x000fe40008011606 */
[----:B------:R-:W-:Y:S02]  /*3cf0*/  USHF.R.U32.HI UR8, URZ, 0x4, UR5 ;  /* 0x00000004ff087899 */ /* 0x000fe40008011605 */
[----:B------:R-:W-:-:S02]  /*3d00*/  USHF.R.U32.HI UR6, URZ, 0x4, UR4 ;  /* 0x00000004ff067899 */ /* 0x000fc40008011604 */
[----:B------:R-:W-:Y:S02]  /*3d10*/  USHF.R.U32.HI UR5, URZ, 0x4, UR7 ;  /* 0x00000004ff057899 */ /* 0x000fe40008011607 */
[----:B------:R-:W-:Y:S02]  /*3d20*/  USHF.R.S32.HI UR9, URZ, 0x1f, UR11 ;  /* 0x0000001fff097899 */ /* 0x000fe4000801140b */
[----:B------:R-:W-:Y:S02]  /*3d30*/  ULOP3.LUT UR6, UR6, 0x3fff, URZ, 0xc0, !UPT ;  /* 0x00003fff06067892 */ /* 0x000fe4000f8ec0ff */
[----:B------:R-:W-:Y:S02]  /*3d40*/  ULOP3.LUT UR5, UR5, 0x3fff, URZ, 0xc0, !UPT ;  /* 0x00003fff05057892 */ /* 0x000fe4000f8ec0ff */
[----:B------:R-:W-:Y:S02]  /*3d50*/  ULOP3.LUT UR8, UR8, 0x3fff, URZ, 0xc0, !UPT ;  /* 0x00003fff08087892 */ /* 0x000fe4000f8ec0ff */
[----:B------:R-:W-:-:S02]  /*3d60*/  ULEA.HI UR4, UR9, UR11, URZ, 0x8 ;  /* 0x0000000b09047291 */ /* 0x000fc4000f8f40ff */
[----:B------:R-:W-:Y:S02]  /*3d70*/  ULOP3.LUT UR63, UR6, 0x10000, URZ, 0xfc, !UPT ;  /* 0x00010000063f7892 */ /* 0x000fe4000f8efcff */
[----:B------:R-:W-:Y:S02]  /*3d80*/  ULOP3.LUT UR10, UR10, 0x3fff, URZ, 0xc0, !UPT ;  /* 0x00003fff0a0a7892 */ /* 0x000fe4000f8ec0ff */
[----:B------:R-:W-:Y:S02]  /*3d90*/  ULOP3.LUT UR64, UR5, 0x10000, URZ, 0xfc, !UPT ;  /* 0x0001000005407892 */ /* 0x000fe4000f8efcff */
[----:B------:R-:W-:Y:S02]  /*3da0*/  ULOP3.LUT UR62, UR8, 0x10000, URZ, 0xfc, !UPT ;  /* 0x00010000083e7892 */ /* 0x000fe4000f8efcff */
[----:B------:R-:W-:Y:S02]  /*3db0*/  USHF.R.S32.HI UR67, URZ, 0x8, UR4 ;  /* 0x00000008ff437899 */ /* 0x000fe40008011404 */
[----:B------:R-:W-:-:S02]  /*3dc0*/  ULOP3.LUT UR61, UR10, 0x10000, URZ, 0xfc, !UPT ;  /* 0x000100000a3d7892 */ /* 0x000fc4000f8efcff */
[----:B------:R-:W-:Y:S01]  /*3dd0*/  UISETP.LT.AND UP0, UPT, UR67, 0x1, UPT ;  /* 0x000000014300788c */ /* 0x000fe2000bf01270 */
[----:B------:R-:W-:Y:S01]  /*3de0*/  UMOV UR48, URZ ;  /* 0x000000ff00307c82 */ /* 0x000fe20008000000 */
[----:B-1----:R-:W-:Y:S02]  /*3df0*/  R2UR UR36, R0 ;  /* 0x00000000002472ca */ /* 0x002fe400000e0000 */
[----:B------:R-:W-:Y:S01]  /*3e00*/  USEL UR69, UR67, 0x1, !UP0 ;  /* 0x0000000143457887 */ /* 0x000fe2000c000000 */
[----:B------:R-:W-:Y:S01]  /*3e10*/  UMOV UR46, URZ ;  /* 0x000000ff002e7c82 */ /* 0x000fe20008000000 */
[----:B------:R-:W-:-:S09]  /*3e20*/  UMOV UR44, URZ ;  /* 0x000000ff002c7c82 */ /* 0x000fd20008000000 */
[----:B------:R-:W-:Y:S02]  /*3e30*/  UIADD3 UR59, UPT, UPT, UR36, 0x110, URZ ;  /* 0x00000110243b7890 */ /* 0x000fe4000fffe0ff */
[----:B------:R-:W-:Y:S02]  /*3e40*/  UIADD3 UR56, UPT, UPT, UR36, 0x104, URZ ;  /* 0x0000010424387890 */ /* 0x000fe4000fffe0ff */
[----:B------:R-:W-:Y:S02]  /*3e50*/  UIADD3 UR58, UPT, UPT, UR36, 0x100, URZ ;  /* 0x00000100243a7890 */ /* 0x000fe4000fffe0ff */
[----:B------:R-:W-:Y:S02]  /*3e60*/  UIADD3 UR54, UPT, UPT, UR36, 0x108, URZ ;  /* 0x0000010824367890 */ /* 0x000fe4000fffe0ff */
[----:B------:R-:W-:Y:S02]  /*3e70*/  UIADD3 UR52, UPT, UPT, UR36, 0x10c, URZ ;  /* 0x0000010c24347890 */ /* 0x000fe4000fffe0ff */
[----:B------:R-:W-:-:S02]  /*3e80*/  UIADD3 UR57, UPT, UPT, UR36, 0x114, URZ ;  /* 0x0000011424397890 */ /* 0x000fc4000fffe0ff */
[----:B------:R-:W-:Y:S02]  /*3e90*/  UIADD3 UR55, UPT, UPT, UR36, 0x118, URZ ;  /* 0x0000011824377890 */ /* 0x000fe4000fffe0ff */
[----:B------:R-:W-:Y:S02]  /*3ea0*/  UIADD3 UR53, UPT, UPT, UR36, 0x11c, URZ ;  /* 0x0000011c24357890 */ /* 0x000fe4000fffe0ff */
[----:B------:R-:W-:Y:S02]  /*3eb0*/  USHF.R.U32.HI UR6, URZ, 0x1a, UR59 ;  /* 0x0000001aff067899 */ /* 0x000fe4000801163b */
[----:B------:R-:W-:Y:S02]  /*3ec0*/  USHF.R.U32.HI UR5, URZ, 0x11, UR56 ;  /* 0x00000011ff057899 */ /* 0x000fe40008011638 */
[----:B------:R-:W-:Y:S02]  /*3ed0*/  USHF.R.U32.HI UR7, URZ, 0x11, UR58 ;  /* 0x00000011ff077899 */ /* 0x000fe4000801163a */
[----:B------:R-:W-:-:S02]  /*3ee0*/  USHF.R.U32.HI UR8, URZ, 0x11, UR54 ;  /* 0x00000011ff087899 */ /* 0x000fc40008011636 */
[----:B------:R-:W-:Y:S02]  /*3ef0*/  USHF.R.U32.HI UR4, URZ, 0x1a, UR57 ;  /* 0x0000001aff047899 */ /* 0x000fe40008011639 */
[----:B------:R-:W-:Y:S02]  /*3f00*/  USHF.R.U32.HI UR9, URZ, 0x1a, UR55 ;  /* 0x0000001aff097899 */ /* 0x000fe40008011637 */
[----:B------:R-:W-:Y:S02]  /*3f10*/  USHF.R.U32.HI UR11, URZ, 0x11, UR52 ;  /* 0x00000011ff0b7899 */ /* 0x000fe40008011634 */
[----:B------:R-:W-:Y:S02]  /*3f20*/  USHF.R.U32.HI UR12, URZ, 0x1a, UR53 ;  /* 0x0000001aff0c7899 */ /* 0x000fe40008011635 */
[----:B------:R-:W-:Y:S02]  /*3f30*/  ULOP3.LUT UR50, UR6, 0x30, URZ, 0xc0, !UPT ;  /* 0x0000003006327892 */ /* 0x000fe4000f8ec0ff */
[----:B------:R-:W-:-:S02]  /*3f40*/  ULOP3.LUT UR10, UR5, 0x6000, URZ, 0xc0, !UPT ;  /* 0x00006000050a7892 */ /* 0x000fc4000f8ec0ff */
[----:B------:R-:W-:Y:S02]  /*3f50*/  ULOP3.LUT UR13, UR7, 0x6000, URZ, 0xc0, !UPT ;  /* 0x00006000070d7892 */ /* 0x000fe4000f8ec0ff */
[----:B------:R-:W-:Y:S02]  /*3f60*/  ULOP3.LUT UR5, UR8, 0x6000, URZ, 0xc0, !UPT ;  /* 0x0000600008057892 */ /* 0x000fe4000f8ec0ff */
[----:B------:R-:W-:Y:S02]  /*3f70*/  ULOP3.LUT UR4, UR4, 0x30, URZ, 0xc0, !UPT ;  /* 0x0000003004047892 */ /* 0x000fe4000f8ec0ff */
[----:B------:R-:W-:Y:S02]  /*3f80*/  ULOP3.LUT UR8, UR9, 0x30, URZ, 0xc0, !UPT ;  /* 0x0000003009087892 */ /* 0x000fe4000f8ec0ff */
        /* <DEDUP_REMOVED lines=10> */
[----:B------:R-:W-:Y:S02]  /*4030*/  UPRMT UR51, UR50, 0x5410, UR13 ;  /* 0x0000541032337896 */ /* 0x000fe4000800000d */
[----:B------:R-:W-:Y:S02]  /*4040*/  UPRMT UR49, UR4, 0x5410, UR10 ;  /* 0x0000541004317896 */ /* 0x000fe4000800000a */
[----:B------:R-:W-:Y:S02]  /*4050*/  UPRMT UR47, UR8, 0x5410, UR5 ;  /* 0x00005410082f7896 */ /* 0x000fe40008000005 */
[----:B------:R-:W-:Y:S01]  /*4060*/  UPRMT UR45, UR6, 0x5410, UR7 ;  /* 0x00005410062d7896 */ /* 0x000fe20008000007 */
[----:B------:R-:W-:-:S11]  /*4070*/  UMOV UR50, URZ ;  /* 0x000000ff00327c82 */ /* 0x000fd60008000000 */
.L_x_80:
[C---:B------:R-:W-:Y:S02]  /*4080*/  LEA R0, R8.reuse, UR42, 0x3 ;  /* 0x0000002a08007c11 */ /* 0x040fe4000f8e18ff */
[----:B------:R-:W-:Y:S02]  /*4090*/  SHF.L.U32 R5, R3, 0x1f, RZ ;  /* 0x0000001f03057819 */ /* 0x000fe400000006ff */
[----:B------:R-:W-:Y:S02]  /*40a0*/  LEA R4, R8, UR42, 0x4 ;  /* 0x0000002a08047c11 */ /* 0x000fe4000f8e20ff */
[----:B------:R-:W1:Y:S02]  /*40b0*/  SYNCS.PHASECHK.TRANS64.TRYWAIT P0, [R0+URZ+0xb0], R5 ;  /* 0x0000b005000075a7 */ /* 0x000e6400080011ff */
[----:B-1-3--:R-:W-:Y:S05]  /*40c0*/  @!P0 BRA `(.L_x_73) ;  /* 0x0000006400f08947 */ /* 0x00afea0003800000 */
.L_x_175:
[----:B-1----:R-:W1:Y:S01]  /*40d0*/  LDS.128 R4, [R4+0x120] ;  /* 0x0001200004047984 */ /* 0x002e620000000c00 */
[----:B------:R-:W-:Y:S02]  /*40e0*/  VIADD R0, R0, 0xc0 ;  /* 0x000000c000007836 */ /* 0x000fe40000000000 */
[----:B------:R-:W-:Y:S01]  /*40f0*/  VIADD R8, R8, 0x1 ;  /* 0x0000000108087836 */ /* 0x000fe20000000000 */
[----:B------:R-:W-:Y:S01]  /*4100*/  @!PT LDS RZ, [RZ] ;  /* 0x00000000fffff984 */ /* 0x000fe20000000800 */
[----:B------:R-:W-:Y:S01]  /*4110*/  @!PT LDS RZ, [RZ] ;  /* 0x00000000fffff984 */ /* 0x000fe20000000800 */
[----:B------:R-:W-:Y:S01]  /*4120*/  @!PT LDS RZ, [RZ] ;  /* 0x00000000fffff984 */ /* 0x000fe20000000800 */
[----:B------:R-:W-:Y:S01]  /*4130*/  @!PT LDS RZ, [RZ] ;  /* 0x00000000fffff984 */ /* 0x000fe20000000800 */
[----:B------:R2:W-:Y:S06]  /*4140*/  MEMBAR.ALL.CTA ;  /* 0x0000000000007992 */ /* 0x0005ec0000008000 */
[----:B--2---:R-:W2:Y:S01]  /*4150*/  FENCE.VIEW.ASYNC.S ;  /* 0x00000000000073c6 */ /* 0x004ea20000000000 */
[----:B------:R-:W-:-:S04]  /*4160*/  PRMT R0, RZ, 0x654, R0 ;  /* 0x00000654ff007816 */ /* 0x000fc80000000000 */
[----:B--2---:R2:W-:Y:S01]  /*4170*/  SYNCS.ARRIVE.TRANS64.RED.A1T0 RZ, [R0+URZ], RZ ;  /* 0x000000ff00ff79a7 */ /* 0x0045e200081004ff */
[----:B-1----:R-:W-:Y:S01]  /*4180*/  LOP3.LUT P1, RZ, R6, 0x1, RZ, 0xc0, !PT ;  /* 0x0000000106ff7812 */ /* 0x002fe2000782c0ff */
[----:B--2---:R-:W-:-:S12]  /*4190*/  BRA.U UP2, `(.L_x_74) ;  /* 0x00000005026c7547 */ /* 0x004fd8000b800000 */
[----:B------:R-:W1:Y:S01]  /*41a0*/  LDCU UR4, c[0x0][0x38c] ;  /* 0x00007180ff0477ac */ /* 0x000e620008000800 */
[----:B------:R-:W-:Y:S02]  /*41b0*/  PLOP3.LUT P2, PT, PT, PT, PT, 0x80, 0x8 ;  /* 0x000000000008781c */ /* 0x000fe40003f4f070 */
[----:B------:R-:W-:Y:S01]  /*41c0*/  SHF.L.U32 R5, R9, 0x1f, RZ ;  /* 0x0000001f09057819 */ /* 0x000fe200000006ff */
[----:B------:R-:W-:Y:S02]  /*41d0*/  ULEA UR66, UR65, UR42, 0x3 ;  /* 0x0000002a41427291 */ /* 0x000fe4000f8e18ff */
[----:B------:R-:W-:Y:S02]  /*41e0*/  ULEA UR37, UR65, UR36, 0x7 ;  /* 0x0000002441257291 */ /* 0x000fe4000f8e38ff */
[----:B-1----:R-:W-:-:S06]  /*41f0*/  UISETP.GE.AND UP0, UPT, UR4, 0x1, UPT ;  /* 0x000000010400788c */ /* 0x002fcc000bf06270 */
[----:B------:R-:W-:-:S05]  /*4200*/  PLOP3.LUT P0, PT, PT, PT, UP0, 0x80, 0x8 ;  /* 0x000000000008781c */ /* 0x000fca0003f0f008 */
[----:B------:R-:W-:-:S08]  /*4210*/  @UP0 ULEA UR4, UR39, UR42, 0x3 ;  /* 0x0000002a27040291 */ /* 0x000fd0000f8e18ff */
[----:B------:R-:W-:-:S04]  /*4220*/  @P0 SHF.L.U32 R0, R2, 0x1f, RZ ;  /* 0x0000001f02000819 */ /* 0x000fc800000006ff */
[----:B------:R1:W2:Y:S01]  /*4230*/  @P0 SYNCS.PHASECHK.TRANS64.TRYWAIT P2, [UR4], R0 ;  /* 0x00000000ff0005a7 */ /* 0x0002a20008041104 */
[----:B------:R-:W3:Y:S02]  /*4240*/  SYNCS.PHASECHK.TRANS64.TRYWAIT P0, [UR66+0xe0], R5 ;  /* 0x0000e005ff0075a7 */ /* 0x000ee40008001142 */
[----:B-123--:R-:W-:Y:S05]  /*4250*/  @!P0 BRA `(.L_x_75) ;  /* 0x0000006400a08947 */ /* 0x00efea0003800000 */
.L_x_177:
[----:B------:R-:W-:Y:S01]  /*4260*/  UMOV UR43, UR38 ;  /* 0x00000026002b7c82 */ /* 0x000fe20008000000 */
[----:B------:R-:W-:Y:S05]  /*4270*/  BRA.U !UP0, `(.L_x_76) ;  /* 0x0000000508247547 */ /* 0x000fea000b800000 */
[----:B------:R-:W-:Y:S01]  /*4280*/  UIADD3 UR43, UPT, UPT, UR69, UR38, URZ ;  /* 0x00000026452b7290 */ /* 0x000fe2000fffe0ff */
[----:B------:R-:W-:Y:S01]  /*4290*/  UMOV UR11, URZ ;  /* 0x000000ff000b7c82 */ /* 0x000fe20008000000 */
[----:B------:R-:W-:Y:S01]  /*42a0*/  UMOV UR40, UR67 ;  /* 0x0000004300287c82 */ /* 0x000fe20008000000 */
[----:B------:R-:W-:-:S09]  /*42b0*/  UMOV UR9, UR39 ;  /* 0x0000002700097c82 */ /* 0x000fd20008000000 */
.L_x_79:
[----:B--2---:R-:W-:Y:S01]  /*42c0*/  ULEA UR7, UR9, UR42, 0x3 ;  /* 0x0000002a09077291 */ /* 0x004fe2000f8e18ff */
[----:B---3--:R-:W-:Y:S11]  /*42d0*/  @P2 BRA `(.L_x_77) ;  /* 0x00000000000c2947 */ /* 0x008ff60003800000 */
[----:B-1----:R-:W-:Y:S04]  /*42e0*/  SHF.L.U32 R5, R2, 0x1f, RZ ;  /* 0x0000001f02057819 */ /* 0x002fe800000006ff */
[----:B------:R-:W1:Y:S02]  /*42f0*/  SYNCS.PHASECHK.TRANS64.TRYWAIT P0, [UR7], R5 ;  /* 0x00000005ff0075a7 */ /* 0x000e640008001107 */
[----:B-1----:R-:W-:Y:S05]  /*4300*/  @!P0 BRA `(.L_x_78) ;  /* 0x00000064008c8947 */ /* 0x002fea0003800000 */
.L_x_77:
[----:B------:R-:W-:Y:S01]  /*4310*/  UISETP.NE.AND UP0, UPT, UR40, 0x1, UPT ;  /* 0x000000012800788c */ /* 0x000fe2000bf05270 */
[----:B------:R-:W-:Y:S01]  /*4320*/  PLOP3.LUT P2, PT, PT, PT, PT, 0x80, 0x8 ;  /* 0x000000000008781c */ /* 0x000fe20003f4f070 */
[----:B------:R-:W-:Y:S02]  /*4330*/  UIADD3 UR4, UPT, UPT, UR9, 0x1, URZ ;  /* 0x0000000109047890 */ /* 0x000fe4000fffe0ff */
[----:B------:R-:W-:Y:S02]  /*4340*/  ULEA UR10, UR9, UR63, 0x7 ;  /* 0x0000003f090a7291 */ /* 0x000fe4000f8e38ff */
[----:B------:R-:W-:Y:S01]  /*4350*/  UISETP.NE.AND UP1, UPT, UR4, 0x6, UPT ;  /* 0x000000060400788c */ /* 0x000fe2000bf25270 */
[----:B------:R-:W-:Y:S01]  /*4360*/  PLOP3.LUT P0, PT, PT, PT, UP0, 0x80, 0x8 ;  /* 0x000000000008781c */ /* 0x000fe20003f0f008 */
[----:B------:R-:W-:Y:S02]  /*4370*/  ULEA UR8, UR9, UR64, 0x7 ;  /* 0x0000004009087291 */ /* 0x000fe4000f8e38ff */
[----:B------:R-:W-:Y:S02]  /*4380*/  USEL UR5, URZ, 0x1, UP1 ;  /* 0x00000001ff057887 */ /* 0x000fe40008800000 */
[----:B------:R-:W-:Y:S02]  /*4390*/  USEL UR39, UR4, URZ, UP1 ;  /* 0x000000ff04277287 */ /* 0x000fe40008800000 */
[----:B------:R-:W-:Y:S02]  /*43a0*/  UIADD3 UR30, UPT, UPT, UR10, 0x20, URZ ;  /* 0x000000200a1e7890 */ /* 0x000fe4000fffe0ff */
[----:B------:R-:W-:Y:S01]  /*43b0*/  @UP0 ULEA UR4, UR39, UR42, 0x3 ;  /* 0x0000002a27040291 */ /* 0x000fe2000f8e18ff */
[----:B------:R-:W-:Y:S01]  /*43c0*/  LOP3.LUT R2, R2, UR5, RZ, 0x3c, !PT ;  /* 0x0000000502027c12 */ /* 0x000fe2000f8e3cff */
[----:B------:R-:W-:Y:S02]  /*43d0*/  UIADD3 UR32, UPT, UPT, UR10, 0x40, URZ ;  /* 0x000000400a207890 */ /* 0x000fe4000fffe0ff */
[----:B------:R-:W-:Y:S01]  /*43e0*/  UIADD3 UR34, UPT, UPT, UR10, 0x60, URZ ;  /* 0x000000600a227890 */ /* 0x000fe2000fffe0ff */
[----:B-1----:R-:W-:Y:S01]  /*43f0*/  @P0 SHF.L.U32 R0, R2, 0x1f, RZ ;  /* 0x0000001f02000819 */ /* 0x002fe200000006ff */
[----:B------:R-:W-:Y:S02]  /*4400*/  UISETP.NE.U32.AND UP0, UPT, UR11, URZ, UPT ;  /* 0x000000ff0b00728c */ /* 0x000fe4000bf05070 */
[----:B------:R-:W-:Y:S01]  /*4410*/  ULEA UR6, UR9, UR62, 0x9 ;  /* 0x0000003e09067291 */ /* 0x000fe2000f8e48ff */
[----:B------:R2:W3:Y:S01]  /*4420*/  @P0 SYNCS.PHASECHK.TRANS64.TRYWAIT P2, [UR4], R0 ;  /* 0x00000000ff0005a7 */ /* 0x0004e20008041104 */
[----:B------:R-:W-:Y:S02]  /*4430*/  ULEA UR4, UR9, UR61, 0xa ;  /* 0x0000003d09047291 */ /* 0x000fe4000f8e50ff */
[----:B------:R-:W-:Y:S02]  /*4440*/  UIADD3 UR24, UPT, UPT, UR8, 0x20, URZ ;  /* 0x0000002008187890 */ /* 0x000fe4000fffe0ff */
        /* <DEDUP_REMOVED lines=10> */
[----:B------:R-:W-:Y:S01]  /*44f0*/  UIADD3 UR40, UPT, UPT, UR40, -0x1, URZ ;  /* 0xffffffff28287890 */ /* 0x000fe2000fffe0ff */
[----:B------:R-:W-:Y:S01]  /*4500*/  UMOV UR11, 0x4008 ;  /* 0x00004008000b7882 */ /* 0x000fe20000000000 */
[----:B------:R-:W-:Y:S01]  /*4510*/  UMOV UR31, 0x4008 ;  /* 0x00004008001f7882 */ /* 0x000fe20000000000 */
[----:B------:R1:W-:Y:S01]  /*4520*/  UTCCP.T.S.2CTA.4x32dp128bit tmem[UR36+0x100], gdesc[UR10] ;  /* 0x0001000a240079e7 */ /* 0x0003e20009300000 */
[----:B------:R-:W-:Y:S01]  /*4530*/  UTCCP.T.S.2CTA.4x32dp128bit tmem[UR36+0x104], gdesc[UR30] ;  /* 0x0001041e240079e7 */ /* 0x000fe20009300000 */
[----:B------:R-:W-:Y:S01]  /*4540*/  UMOV UR33, 0x4008 ;  /* 0x0000400800217882 */ /* 0x000fe20000000000 */
[----:B------:R-:W-:Y:S01]  /*4550*/  UMOV UR35, 0x4008 ;  /* 0x0000400800237882 */ /* 0x000fe20000000000 */
[----:B------:R-:W-:Y:S01]  /*4560*/  UTCCP.T.S.2CTA.4x32dp128bit tmem[UR36+0x108], gdesc[UR32] ;  /* 0x00010820240079e7 */ /* 0x000fe20009300000 */
[----:B------:R-:W-:Y:S01]  /*4570*/  UTCCP.T.S.2CTA.4x32dp128bit tmem[UR36+0x10c], gdesc[UR34] ;  /* 0x00010c22240079e7 */ /* 0x000fe20009300000 */
[----:B------:R-:W-:Y:S01]  /*4580*/  UMOV UR9, 0x4008 ;  /* 0x0000400800097882 */ /* 0x000fe20000000000 */
[----:B------:R-:W-:Y:S01]  /*4590*/  UMOV UR25, 0x4008 ;  /* 0x0000400800197882 */ /* 0x000fe20000000000 */
[----:B------:R4:W-:Y:S01]  /*45a0*/  UTCCP.T.S.2CTA.4x32dp128bit tmem[UR36+0x110], gdesc[UR8] ;  /* 0x00011008240079e7 */ /* 0x0009e20009300000 */
[----:B------:R2:W-:Y:S01]  /*45b0*/  UTCCP.T.S.2CTA.4x32dp128bit tmem[UR36+0x114], gdesc[UR24] ;  /* 0x00011418240079e7 */ /* 0x0005e20009300000 */
[----:B------:R-:W-:Y:S01]  /*45c0*/  UMOV UR27, 0x4008 ;  /* 0x00004008001b7882 */ /* 0x000fe20000000000 */
[----:B------:R-:W-:Y:S01]  /*45d0*/  UMOV UR29, 0x4008 ;  /* 0x00004008001d7882 */ /* 0x000fe20000000000 */
[----:B------:R2:W-:Y:S01]  /*45e0*/  UTCCP.T.S.2CTA.4x32dp128bit tmem[UR36+0x118], gdesc[UR26] ;  /* 0x0001181a240079e7 */ /* 0x0005e20009300000 */
[----:B------:R2:W-:Y:S01]  /*45f0*/  UTCCP.T.S.2CTA.4x32dp128bit tmem[UR36+0x11c], gdesc[UR28] ;  /* 0x00011c1c240079e7 */ /* 0x0005e20009300000 */
[----:B------:R-:W-:Y:S01]  /*4600*/  UMOV UR7, 0x40004040 ;  /* 0x4000404000077882 */ /* 0x000fe20000000000 */
[----:B------:R-:W-:Y:S01]  /*4610*/  UMOV UR5, 0x40004040 ;  /* 0x4000404000057882 */ /* 0x000fe20000000000 */
[----:B------:R-:W-:Y:S01]  /*4620*/  UMOV UR23, 0x40004040 ;  /* 0x4000404000177882 */ /* 0x000fe20000000000 */
[----:B------:R2:W-:Y:S01]  /*4630*/  UTCOMMA.2CTA.4X gdesc[UR4], gdesc[UR6], tmem[UR37], tmem[UR50], idesc[UR51], tmem[UR58], UP0 ;  /* 0x803a3206040075ea */ /* 0x0005e20008200025 */
[----:B------:R-:W-:Y:S01]  /*4640*/  UISETP.NE.AND UP0, UPT, UR38, UR43, UPT ;  /* 0x0000002b2600728c */ /* 0x000fe2000bf05270 */
[----:B------:R-:W-:Y:S01]  /*4650*/  UMOV UR21, 0x40004040 ;  /* 0x4000404000157882 */ /* 0x000fe20000000000 */
[----:B------:R-:W-:Y:S01]  /*4660*/  UMOV UR19, 0x40004040 ;  /* 0x4000404000137882 */ /* 0x000fe20000000000 */
[----:B------:R2:W-:Y:S01]  /*4670*/  UTCOMMA.2CTA.4X gdesc[UR20], gdesc[UR22], tmem[UR37], tmem[UR48], idesc[UR49], tmem[UR56], UPT ;  /* 0x80383016140075ea */ /* 0x0005e2000ba00025 */
[----:B------:R-:W-:Y:S01]  /*4680*/  UMOV UR17, 0x40004040 ;  /* 0x4000404000117882 */ /* 0x000fe20000000000 */
[----:B------:R-:W-:Y:S01]  /*4690*/  UMOV UR15, 0x40004040 ;  /* 0x40004040000f7882 */ /* 0x000fe20000000000 */
[----:B------:R2:W-:Y:S01]  /*46a0*/  UTCOMMA.2CTA.4X gdesc[UR16], gdesc[UR18], tmem[UR37], tmem[UR46], idesc[UR47], tmem[UR54], UPT ;  /* 0x80362e12100075ea */ /* 0x0005e2000ba00025 */
[----:B------:R-:W-:Y:S01]  /*46b0*/  UMOV UR13, 0x40004040 ;  /* 0x40004040000d7882 */ /* 0x000fe20000000000 */
[----:B-1----:R-:W-:Y:S01]  /*46c0*/  UMOV UR11, 0x1 ;  /* 0x00000001000b7882 */ /* 0x002fe20000000000 */
[----:B------:R2:W-:Y:S01]  /*46d0*/  UTCOMMA.2CTA.4X gdesc[UR12], gdesc[UR14], tmem[UR37], tmem[UR44], idesc[UR45], tmem[UR52], UPT ;  /* 0x80342c0e0c0075ea */ /* 0x0005e2000ba00025 */
[----:B------:R2:W-:Y:S01]  /*46e0*/  UTCBAR.2CTA.MULTICAST [UR41], URZ, UR60 ;  /* 0x000000ff290073e9 */ /* 0x0005e2000820083c */
[----:B----4-:R-:W-:Y:S01]  /*46f0*/  UMOV UR9, UR39 ;  /* 0x0000002700097c82 */ /* 0x010fe20008000000 */
[----:B------:R-:W-:Y:S05]  /*4700*/  BRA.U UP0, `(.L_x_79) ;  /* 0xfffffff900ec7547 */ /* 0x000fea000b83ffff */
.L_x_76:
[----:B--2---:R-:W-:Y:S01]  /*4710*/  UIADD3 UR4, UPT, UPT, UR66, 0xd0, URZ ;  /* 0x000000d042047890 */ /* 0x004fe2000fffe0ff */
[----:B------:R-:W-:-:S08]  /*4720*/  UMOV UR38, UR43 ;  /* 0x0000002b00267c82 */ /* 0x000fd00008000000 */
[----:B------:R2:W-:Y:S01]  /*4730*/  UTCBAR.2CTA.MULTICAST [UR4], URZ, UR68 ;  /* 0x000000ff040073e9 */ /* 0x0005e20008200844 */
[----:B------:R-:W-:Y:S02]  /*4740*/  NOP ;  /* 0x0000000000007918 */ /* 0x000fe40000000000 */
.L_x_74:
[----:B--2---:R-:W-:Y:S01]  /*4750*/  UIADD3 UR4, UPT, UPT, UR65, 0x1, URZ ;  /* 0x0000000141047890 */ /* 0x004fe2000fffe0ff */
[----:B------:R-:W-:-:S03]  /*4760*/  ISETP.NE.AND P0, PT, R8, 0x2, PT ;  /* 0x000000020800780c */ /* 0x000fc60003f05270 */
[----:B------:R-:W-:Y:S01]  /*4770*/  UISETP.NE.AND UP0, UPT, UR4, 0x2, UPT ;  /* 0x000000020400788c */ /* 0x000fe2000bf05270 */
[----:B-1----:R-:W-:Y:S02]  /*4780*/  SEL R0, RZ, 0x1, P0 ;  /* 0x00000001ff007807 */ /* 0x002fe40000000000 */
[----:B------:R-:W-:Y:S01]  /*4790*/  SEL R8, R8, RZ, P0 ;  /* 0x000000ff08087207 */ /* 0x000fe20000000000 */
[----:B------:R-:W-:Y:S01]  /*47a0*/  USEL UR5, URZ, 0x1, UP0 ;  /* 0x00000001ff057887 */ /* 0x000fe20008000000 */
[----:B------:R-:W-:Y:S01]  /*47b0*/  LOP3.LUT R3, R3, R0, RZ, 0x3c, !PT ;  /* 0x0000000003037212 */ /* 0x000fe200078e3cff */
[----:B------:R-:W-:-:S04]  /*47c0*/  USEL UR65, UR4, URZ, UP0 ;  /* 0x000000ff04417287 */ /* 0x000fc80008000000 */
[----:B------:R-:W-:Y:S01]  /*47d0*/  LOP3.LUT R9, R9, UR5, RZ, 0x3c, !PT ;  /* 0x0000000509097c12 */ /* 0x000fe2000f8e3cff */
[----:B------:R-:W-:Y:S07]  /*47e0*/  @P1 BRA `(.L_x_80) ;  /* 0xfffffff800241947 */ /* 0x000fee000383ffff */
[----:B------:R-:W1:Y:S01]  /*47f0*/  S2UR UR8, SR_CgaCtaId ;  /* 0x00000000000879c3 */ /* 0x000e620000008800 */
[----:B------:R-:W-:Y:S01]  /*4800*/  ELECT P0, URZ, PT ;  /* 0x0000000000ff782f */ /* 0x000fe20003800000 */
[----:B------:R-:W-:Y:S01]  /*4810*/  HFMA2 R0, -RZ, RZ, 0, 5.9604644775390625e-08 ;  /* 0x00000001ff007431 */ /* 0x000fe200000001ff */
[----:B------:R-:W-:-:S05]  /*4820*/  UMOV UR4, 0x40 ;  /* 0x0000004000047882 */ /* 0x000fca0000000000 */
[----:B------:R-:W-:Y:S01]  /*4830*/  UVIRTCOUNT.DEALLOC.SMPOOL 0x80 ;  /* 0x000000800000784c */ /* 0x000fe20000000000 */
[----:B------:R-:W-:Y:S02]  /*4840*/  UISETP.NE.AND UP0, UPT, UR70, URZ, UPT ;  /* 0x000000ff4600728c */ /* 0x000fe4000bf05270 */
[----:B-1----:R-:W-:-:S09]  /*4850*/  ULEA UR8, UR8, UR4, 0x18 ;  /* 0x0000000408087291 */ /* 0x002fd2000f8ec0ff */
[----:B------:R1:W-:Y:S01]  /*4860*/  @P0 STS.U8 [UR8+0x1c], R0 ;  /* 0x00001c00ff000988 */ /* 0x0003e20008000008 */
[----:B------:R-:W-:Y:S05]  /*4870*/  BRA.U UP0, `(.L_x_81) ;  /* 0x0000000100587547 */ /* 0x000fea000b800000 */
[----:B------:R-:W-:Y:S01]  /*4880*/  UIADD3 UR5, UPT, UPT, UR42, 0xe0, URZ ;  /* 0x000000e02a057890 */ /* 0x000fe2000fffe0ff */
[----:B------:R-:W-:-:S03]  /*4890*/  SHF.L.U32 R3, R9, 0x1f, RZ ;  /* 0x0000001f09037819 */ /* 0x000fc600000006ff */
[----:B------:R-:W-:-:S09]  /*48a0*/  ULEA UR4, UR65, UR5, 0x3 ;  /* 0x0000000541047291 */ /* 0x000fd2000f8e18ff */
[----:B------:R-:W2:Y:S02]  /*48b0*/  SYNCS.PHASECHK.TRANS64.TRYWAIT P0, [UR4], R3 ;  /* 0x00000003ff0075a7 */ /* 0x000ea40008001104 */
[----:B--2---:R-:W-:Y:S05]  /*48c0*/  @!P0 BRA `(.L_x_82) ;  /* 0x0000006000348947 */ /* 0x004fea0003800000 */
.L_x_180:
[----:B------:R-:W-:-:S04]  /*48d0*/  UIADD3 UR4, UPT, UPT, UR65, 0x1, URZ ;  /* 0x0000000141047890 */ /* 0x000fc8000fffe0ff */
[----:B------:R-:W-:-:S04]  /*48e0*/  UISETP.NE.AND UP1, UPT, UR4, 0x2, UPT ;  /* 0x000000020400788c */ /* 0x000fc8000bf25270 */
[----:B------:R-:W-:Y:S02]  /*48f0*/  USEL UR6, URZ, 0x1, UP1 ;  /* 0x00000001ff067887 */ /* 0x000fe40008800000 */
[----:B------:R-:W-:-:S04]  /*4900*/  USEL UR4, UR4, URZ, UP1 ;  /* 0x000000ff04047287 */ /* 0x000fc80008800000 */
[----:B------:R-:W-:Y:S01]  /*4910*/  ULEA UR4, UR4, UR5, 0x3 ;  /* 0x0000000504047291 */ /* 0x000fe2000f8e18ff */
[----:B-1----:R-:W-:-:S04]  /*4920*/  LOP3.LUT R3, R9, UR6, RZ, 0x3c, !PT ;  /* 0x0000000609037c12 */ /* 0x002fc8000f8e3cff */
[----:B------:R-:W-:Y:S01]  /*4930*/  SHF.L.U32 R3, R3, 0x1f, RZ ;  /* 0x0000001f03037819 */ /* 0x000fe200000006ff */
[----:B------:R-:W-:-:S04]  /*4940*/  IMAD.U32 R0, RZ, RZ, UR4 ;  /* 0x00000004ff007e24 */ /* 0x000fc8000f8e00ff */
[----:B------:R1:W2:Y:S03]  /*4950*/  SYNCS.PHASECHK.TRANS64.TRYWAIT P0, [R0+URZ], R3 ;  /* 0x00000003000075a7 */ /* 0x0002a600080011ff */
[----:B--2---:R-:W-:Y:S05]  /*4960*/  @!P0 NANOSLEEP.SYNCS 0x989680 ;  /* 0x009896800000895d */ /* 0x004fea0003900000 */
[----:B------:R-:W2:Y:S02]  /*4970*/  @!P0 SYNCS.PHASECHK.TRANS64 P0, [R0+URZ], R3 ;  /* 0x00000003000085a7 */ /* 0x000ea400080010ff */
[----:B--2---:R-:W-:Y:S05]  /*4980*/  @P0 BRA `(.L_x_83) ;  /* 0x0000000000200947 */ /* 0x004fea0003800000 */
.L_x_84:
[----:B--2---:R2:W4:Y:S02]  /*4990*/  SYNCS.PHASECHK.TRANS64.TRYWAIT P0, [R0+URZ], R3 ;  /* 0x00000003000075a7 */ /* 0x00452400080011ff */
[----:B----4-:R-:W-:Y:S05]  /*49a0*/  @!P0 NANOSLEEP.SYNCS 0x989680 ;  /* 0x009896800000895d */ /* 0x010fea0003900000 */
[----:B------:R-:W4:Y:S02]  /*49b0*/  @!P0 SYNCS.PHASECHK.TRANS64 P0, [R0+URZ], R3 ;  /* 0x00000003000085a7 */ /* 0x000f2400080010ff */
[----:B----4-:R-:W-:Y:S05]  /*49c0*/  @!P0 BRA `(.L_x_84) ;  /* 0xfffffffc00f08947 */ /* 0x010fea000383ffff */
[----:B------:R-:W-:Y:S05]  /*49d0*/  BRA `(.L_x_83) ;  /* 0x00000000000c7947 */ /* 0x000fea0003800000 */
.L_x_81:
[----:B------:R-:W-:-:S04]  /*49e0*/  UIADD3 UR4, UPT, UPT, UR42, 0x110, URZ ;  /* 0x000001102a047890 */ /* 0x000fc8000fffe0ff */
[----:B------:R-:W-:-:S09]  /*49f0*/  UPRMT UR4, UR71, 0x654, UR4 ;  /* 0x0000065447047896 */ /* 0x000fd20008000004 */
[----:B------:R-:W-:Y:S03]  /*4a00*/  SYNCS.ARRIVE.TRANS64.RED.A1T0 RZ, [UR4], RZ ;  /* 0x000000ffffff79a7 */ /* 0x000fe60008100404 */
.L_x_83:
[----:B-12---:R-:W-:Y:S01]  /*4a10*/  SHF.L.U32 R3, RZ, 0x1f, RZ ;  /* 0x0000001fff037819 */ /* 0x006fe200000006ff */
[----:B------:R-:W-:Y:S01]  /*4a20*/  UIADD3 UR4, UPT, UPT, UR42, 0x110, URZ ;  /* 0x000001102a047890 */ /* 0x000fe2000fffe0ff */
[----:B------:R-:W-:Y:S02]  /*4a30*/  PLOP3.LUT P0, PT, PT, PT, UP0, 0x80, 0x8 ;  /* 0x000000000008781c */ /* 0x000fe40003f0f008 */
[----:B------:R-:W1:Y:S02]  /*4a40*/  SYNCS.PHASECHK.TRANS64.TRYWAIT P1, [UR42+0x110], R3 ;  /* 0x00011003ff0075a7 */ /* 0x000e64000802112a */
[----:B-1----:R-:W-:Y:S09]  /*4a50*/  @!P1 BRA `(.L_x_85) ;  /* 0x0000005c00e89947 */ /* 0x002ff20003800000 */
.L_x_182:
[----:B------:R-:W-:Y:S01]  /*4a60*/  @!UP0 UPRMT UR4, UR71, 0x654, UR4 ;  /* 0x0000065447048896 */ /* 0x000fe20008000004 */
[----:B------:R-:W-:Y:S01]  /*4a70*/  UMOV UR5, 0xffff ;  /* 0x0000ffff00057882 */ /* 0x000fe20000000000 */
[----:B------:R-:W-:-:S07]  /*4a80*/  UMOV UR6, 0x1 ;  /* 0x0000000100067882 */ /* 0x000fce0000000000 */
[----:B------:R-:W-:Y:S01]  /*4a90*/  @!P0 SYNCS.ARRIVE.TRANS64.RED.A1T0 RZ, [UR4], RZ ;  /* 0x000000ffffff89a7 */ /* 0x000fe20008100404 */
[----:B------:R-:W-:Y:S01]  /*4aa0*/  NOP ;  /* 0x0000000000007918 */ /* 0x000fe20000000000 */
[----:B-1----:R-:W1:Y:S01]  /*4ab0*/  LDS R0, [UR8+0x14] ;  /* 0x00001408ff007984 */ /* 0x002e620008000800 */
[----:B------:R-:W-:-:S04]  /*4ac0*/  ULOP3.LUT UR4, UR36, 0xffff, URZ, 0xc0, !UPT ;  /* 0x0000ffff24047892 */ /* 0x000fc8000f8ec0ff */
[----:B------:R-:W-:-:S04]  /*4ad0*/  USHF.R.U32.HI UR4, URZ, 0x5, UR4 ;  /* 0x00000005ff047899 */ /* 0x000fc80008011604 */
[----:B------:R-:W-:Y:S02]  /*4ae0*/  USHF.L.U32 UR5, UR5, UR4, URZ ;  /* 0x0000000405057299 */ /* 0x000fe400080006ff */
[----:B------:R-:W-:-:S04]  /*4af0*/  USHF.L.U32 UR4, UR6, UR4, URZ ;  /* 0x0000000406047299 */ /* 0x000fc800080006ff */
[----:B-1----:R-:W-:-:S04]  /*4b00*/  LOP3.LUT R0, R0, UR5, RZ, 0xc0, !PT ;  /* 0x0000000500007c12 */ /* 0x002fc8000f8ec0ff */
[----:B------:R-:W-:-:S13]  /*4b10*/  ISETP.NE.AND P0, PT, R0, UR5, PT ;  /* 0x0000000500007c0c */ /* 0x000fda000bf05270 */
[----:B------:R-:W-:Y:S05]  /*4b20*/  @P0 BRA `(.L_x_86) ;  /* 0x0000000000580947 */ /* 0x000fea0003800000 */
[----:B------:R-:W1:Y:S02]  /*4b30*/  LDS R0, [UR8+0x18] ;  /* 0x00001808ff007984 */ /* 0x000e640008000800 */
[----:B-1----:R-:W-:-:S04]  /*4b40*/  LOP3.LUT R0, R0, UR4, RZ, 0xc0, !PT ;  /* 0x0000000400007c12 */ /* 0x002fc8000f8ec0ff */
[----:B------:R-:W-:-:S13]  /*4b50*/  ISETP.NE.AND P0, PT, R0, UR4, PT ;  /* 0x0000000400007c0c */ /* 0x000fda000bf05270 */
[----:B------:R-:W-:Y:S05]  /*4b60*/  @P0 BRA `(.L_x_87) ;  /* 0x00000000003c0947 */ /* 0x000fea0003800000 */
[----:B------:R-:W1:Y:S01]  /*4b70*/  S2R R2, SR_LANEID ;  /* 0x0000000000027919 */ /* 0x000e620000000000 */
[----:B------:R-:W-:Y:S01]  /*4b80*/  ULOP3.LUT UR5, URZ, UR5, URZ, 0x33, !UPT ;  /* 0x00000005ff057292 */ /* 0x000fe2000f8e33ff */
[----:B------:R-:W-:Y:S01]  /*4b90*/  LOP3.LUT R4, RZ, UR4, RZ, 0x33, !PT ;  /* 0x00000004ff047c12 */ /* 0x000fe2000f8e33ff */
[----:B------:R-:W-:Y:S02]  /*4ba0*/  VOTEU.ANY UR4, UPT, PT ;  /* 0x0000000000047886 */ /* 0x000fe400038e0100 */
[----:B------:R-:W-:Y:S01]  /*4bb0*/  UFLO.U32 UR4, UR4 ;  /* 0x00000004000472bd */ /* 0x000fe200080e0000 */
[----:B------:R-:W2:Y:S01]  /*4bc0*/  REDUX UR6, R4 ;  /* 0x00000000040673c4 */ /* 0x000ea20000000000 */
[----:B------:R-:W-:-:S06]  /*4bd0*/  IMAD.U32 R0, RZ, RZ, UR5 ;  /* 0x00000005ff007e24 */ /* 0x000fcc000f8e00ff */
[----:B------:R4:W-:Y:S01]  /*4be0*/  UTCATOMSWS.AND URZ, UR5 ;  /* 0x0000000500ff79e3 */ /* 0x0009e20008000000 */
[----:B------:R-:W3:Y:S01]  /*4bf0*/  REDUX UR7, R0 ;  /* 0x00000000000773c4 */ /* 0x000ee20000000000 */
[----:B-1----:R-:W-:Y:S01]  /*4c00*/  ISETP.EQ.U32.AND P0, PT, R2, UR4, PT ;  /* 0x0000000402007c0c */ /* 0x002fe2000bf02070 */
[----:B--2---:R-:W-:Y:S01]  /*4c10*/  IMAD.U32 R2, RZ, RZ, UR6 ;  /* 0x00000006ff027e24 */ /* 0x004fe2000f8e00ff */
[----:B---3--:R-:W-:-:S11]  /*4c20*/  MOV R3, UR7 ;  /* 0x0000000700037c02 */ /* 0x008fd60008000f00 */
[----:B------:R4:W-:Y:S04]  /*4c30*/  @P0 ATOMS.AND RZ, [UR8+0x14], R3 ;  /* 0x00001403ffff098c */ /* 0x0009e8000a800008 */
[----:B------:R4:W-:Y:S01]  /*4c40*/  @P0 ATOMS.AND RZ, [UR8+0x18], R2 ;  /* 0x00001802ffff098c */ /* 0x0009e2000a800008 */
[----:B------:R-:W-:Y:S05]  /*4c50*/  BRA `(.L_x_88) ;  /* 0x0000000000147947 */ /* 0x000fea0003800000 */
.L_x_87:
[----:B------:R-:W-:Y:S02]  /*4c60*/  MOV R2, 0x4c80 ;  /* 0x00004c8000027802 */ /* 0x000fe40000000f00 */
[----:B---3-5:R-:W-:Y:S05]  /*4c70*/  CALL.REL.NOINC `($__internal_0_$__cuda_sm10x_tcgen05_guardrail_trap_col_being_dealloced_not_returned_by_alloc) ;  /* 0x0000006000c87944 */ /* 0x028fea0003c00000 */
[----:B------:R-:W-:Y:S05]  /*4c80*/  BRA `(.L_x_88) ;  /* 0x0000000000087947 */ /* 0x000fea0003800000 */
.L_x_86:
[----:B------:R-:W-:Y:S02]  /*4c90*/  MOV R2, 0x4cb0 ;  /* 0x00004cb000027802 */ /* 0x000fe40000000f00 */
[----:B---3-5:R-:W-:Y:S05]  /*4ca0*/  CALL.REL.NOINC `($__internal_2_$__cuda_sm10x_tcgen05_guardrail_trap_unallocated_columns_being_dealloced) ;  /* 0x0000006000d47944 */ /* 0x028fea0003c00000 */
.L_x_88:
[----:B------:R-:W-:Y:S01]  /*4cb0*/  NOP ;  /* 0x0000000000007918 */ /* 0x000fe20000000000 */
[----:B----4-:R-:W-:Y:S05]  /*4cc0*/  EXIT ;  /* 0x000000000000794d */ /* 0x010fea0003800000 */
.L_x_61:
[----:B------:R-:W-:-:S09]  /*4cd0*/  UISETP.NE.OR UP0, UPT, UR21, 0x3, !UP4 ;  /* 0x000000031500788c */ /* 0x000fd2000e705670 */
[----:B------:R-:W-:Y:S05]  /*4ce0*/  BRA.U UP0, `(.L_x_89) ;  /* 0x0000001100547547 */ /* 0x000fea000b800000 */
[----:B------:R-:W1:Y:S01]  /*4cf0*/  LDCU UR31, c[0x0][0x370] ;  /* 0x00006e00ff1f77ac */ /* 0x000e620008000800 */
[----:B------:R-:W2:Y:S01]  /*4d00*/  LDC.64 R16, c[0x0][0x348] ;  /* 0x0000d200ff107b82 */ /* 0x000ea20000000a00 */
[----:B------:R-:W-:Y:S02]  /*4d10*/  HFMA2 R13, -RZ, RZ, 0, 0 ;  /* 0x00000000ff0d7431 */ /* 0x000fe400000001ff */
[----:B------:R-:W-:Y:S01]  /*4d20*/  IMAD.MOV.U32 R15, RZ, RZ, 0x1 ;  /* 0x00000001ff0f7424 */ /* 0x000fe200078e00ff */
[----:B------:R-:W1:Y:S01]  /*4d30*/  LDCU.128 UR44, c[0x0][0xf10] ;  /* 0x0001e200ff2c77ac */ /* 0x000e620008000c00 */
[----:B------:R-:W-:Y:S01]  /*4d40*/  IMAD.MOV.U32 R14, RZ, RZ, RZ ;  /* 0x000000ffff0e7224 */ /* 0x000fe200078e00ff */
[----:B------:R-:W-:Y:S01]  /*4d50*/  MOV R7, 0x2000 ;  /* 0x0000200000077802 */ /* 0x000fe20000000f00 */
[----:B------:R-:W3:Y:S01]  /*4d60*/  LDCU UR30, c[0x0][0x374] ;  /* 0x00006e80ff1e77ac */ /* 0x000ee20008000800 */
[----:B------:R-:W4:Y:S01]  /*4d70*/  LDC.64 R2, c[0x0][0xc88] ;  /* 0x00032200ff027b82 */ /* 0x000f220000000a00 */
[----:B------:R-:W3:Y:S01]  /*4d80*/  LDCU UR15, c[0x0][0xf0c] ;  /* 0x0001e180ff0f77ac */ /* 0x000ee20008000800 */
[----:B------:R-:W2:Y:S06]  /*4d90*/  LDCU UR40, c[0x0][0xf20] ;  /* 0x0001e400ff2877ac */ /* 0x000eac0008000800 */
[----:B------:R-:W4:Y:S01]  /*4da0*/  LDC.64 R4, c[0x0][0xc90] ;  /* 0x00032400ff047b82 */ /* 0x000f220000000a00 */
[----:B------:R-:W2:Y:S01]  /*4db0*/  LDCU UR4, c[0x0][0xf30] ;  /* 0x0001e600ff0477ac */ /* 0x000ea20008000800 */
[----:B------:R-:W-:Y:S01]  /*4dc0*/  UMOV UR21, 0x400 ;  /* 0x0000040000157882 */ /* 0x000fe20000000000 */
[----:B-1----:R-:W-:-:S02]  /*4dd0*/  UIMAD.WIDE.U32 UR6, UR31, UR44, URZ ;  /* 0x0000002c1f0672a5 */ /* 0x002fc4000f8e00ff */
[----:B---3--:R-:W-:Y:S02]  /*4de0*/  UIMAD.WIDE.U32 UR8, UR30, UR47, URZ ;  /* 0x0000002f1e0872a5 */ /* 0x008fe4000f8e00ff */
[----:B------:R-:W-:Y:S02]  /*4df0*/  ULEA UR21, UR57, UR21, 0x18 ;  /* 0x0000001539157291 */ /* 0x000fe4000f8ec0ff */
[----:B------:R-:W-:Y:S02]  /*4e00*/  UPLOP3.LUT UP3, UPT, UPT, UPT, UPT, 0x40, 0x4 ;  /* 0x000000000004789c */ /* 0x000fe40003f6e870 */
[----:B------:R-:W-:Y:S01]  /*4e10*/  UIADD3 UR37, UPT, UPT, UR21, 0x78, URZ ;  /* 0x0000007815257890 */ /* 0x000fe2000fffe0ff */
[----:B------:R-:W-:Y:S01]  /*4e20*/  UMOV UR6, UR7 ;  /* 0x0000000700067c82 */ /* 0x000fe20008000000 */
[----:B------:R-:W-:Y:S01]  /*4e30*/  UMOV UR38, UR9 ;  /* 0x0000000900267c82 */ /* 0x000fe20008000000 */
[----:B------:R-:W-:Y:S02]  /*4e40*/  UISETP.GE.AND UP0, UPT, UR42, 0x1, UPT ;  /* 0x000000012a00788c */ /* 0x000fe4000bf06270 */
[----:B------:R-:W-:Y:S01]  /*4e50*/  UISETP.NE.AND UP4, UPT, UR42, 0x1, UPT ;  /* 0x000000012a00788c */ /* 0x000fe2000bf85270 */
[----:B------:R-:W1:Y:S01]  /*4e60*/  LDCU.64 UR22, c[0x0][0xf28] ;  /* 0x0001e500ff1677ac */ /* 0x000e620008000a00 */
[----:B------:R-:W-:-:S02]  /*4e70*/  UISETP.NE.AND UP6, UPT, UR15, 0x1, UPT ;  /* 0x000000010f00788c */ /* 0x000fc4000bfc5270 */
[----:B------:R-:W-:Y:S02]  /*4e80*/  UISETP.NE.AND UP5, UPT, UR46, 0x1, UPT ;  /* 0x000000012e00788c */ /* 0x000fe4000bfa5270 */
[----:B------:R-:W-:Y:S02]  /*4e90*/  UIADD3 UR33, UPT, UPT, UR21, 0x60, URZ ;  /* 0x0000006015217890 */ /* 0x000fe4000fffe0ff */
[----:B------:R-:W-:Y:S02]  /*4ea0*/  UIADD3 UR25, UPT, UPT, UR21, 0x68, URZ ;  /* 0x0000006815197890 */ /* 0x000fe4000fffe0ff */
[----:B------:R-:W-:Y:S02]  /*4eb0*/  UIADD3 UR17, UPT, UPT, UR21, 0x70, URZ ;  /* 0x0000007015117890 */ /* 0x000fe4000fffe0ff */
[----:B------:R-:W-:Y:S02]  /*4ec0*/  UPRMT UR37, UR57, 0x654, UR37 ;  /* 0x0000065439257896 */ /* 0x000fe40008000025 */
[----:B------:R-:W-:-:S02]  /*4ed0*/  USHF.R.U32.HI UR39, URZ, UR45, UR6 ;  /* 0x0000002dff277299 */ /* 0x000fc40008011606 */
[----:B--2---:R-:W-:Y:S02]  /*4ee0*/  USHF.R.U32.HI UR38, URZ, UR40, UR38 ;  /* 0x00000028ff267299 */ /* 0x004fe40008011626 */
[----:B------:R-:W-:-:S11]  /*4ef0*/  UISETP.NE.AND UP2, UPT, UR4, 0x1, UPT ;  /* 0x000000010400788c */ /* 0x000fd6000bf45270 */
.L_x_100:
[C---:B------:R-:W-:Y:S02]  /*4f00*/  LEA R12, R14.reuse, UR21, 0x3 ;  /* 0x000000150e0c7c11 */ /* 0x040fe4000f8e18ff */
[----:B------:R-:W-:Y:S02]  /*4f10*/  SHF.L.U32 R9, R13, 0x1f, RZ ;  /* 0x0000001f0d097819 */ /* 0x000fe400000006ff */
[----:B------:R-:W-:Y:S02]  /*4f20*/  LEA R10, R14, UR21, 0x4 ;  /* 0x000000150e0a7c11 */ /* 0x000fe4000f8e20ff */
[----:B------:R-:W2:Y:S02]  /*4f30*/  SYNCS.PHASECHK.TRANS64.TRYWAIT P0, [R12+URZ+0xb0], R9 ;  /* 0x0000b0090c0075a7 */ /* 0x000ea400080011ff */
[----:B--23--:R-:W-:Y:S05]  /*4f40*/  @!P0 BRA `(.L_x_90) ;  /* 0x0000005800c48947 */ /* 0x00cfea0003800000 */
.L_x_183:
[----:B--2---:R-:W2:Y:S01]  /*4f50*/  LDS.128 R8, [R10+0x120] ;  /* 0x000120000a087984 */ /* 0x004ea20000000c00 */
[----:B------:R-:W-:Y:S01]  /*4f60*/  UISETP.GE.AND UP0, UPT, UR42, 0x1, UPT ;  /* 0x000000012a00788c */ /* 0x000fe2000bf06270 */
[----:B------:R-:W-:Y:S01]  /*4f70*/  @!PT LDS RZ, [RZ] ;  /* 0x00000000fffff984 */ /* 0x000fe20000000800 */
[----:B------:R-:W-:Y:S01]  /*4f80*/  @!PT LDS RZ, [RZ] ;  /* 0x00000000fffff984 */ /* 0x000fe20000000800 */
[----:B------:R-:W-:Y:S01]  /*4f90*/  @!PT LDS RZ, [RZ] ;  /* 0x00000000fffff984 */ /* 0x000fe20000000800 */
[----:B------:R-:W-:Y:S01]  /*4fa0*/  @!PT LDS RZ, [RZ] ;  /* 0x00000000fffff984 */ /* 0x000fe20000000800 */
[----:B------:R3:W-:Y:S06]  /*4fb0*/  MEMBAR.ALL.CTA ;  /* 0x0000000000007992 */ /* 0x0007ec0000008000 */
[----:B---3--:R-:W3:Y:S01]  /*4fc0*/  FENCE.VIEW.ASYNC.S ;  /* 0x00000000000073c6 */ /* 0x008ee20000000000 */
[----:B--2---:R-:W-:Y:S11]  /*4fd0*/  LOP3.LUT P0, RZ, R10, 0x1, RZ, 0xc0, !PT ;  /* 0x000000010aff7812 */ /* 0x004ff6000780c0ff */
[----:B------:R-:W-:Y:S02]  /*4fe0*/  @!UPT UIADD3 URZ, UPT, UPT, URZ, URZ, URZ ;  /* 0x000000fffffff290 */ /* 0x000fe4000fffe0ff */
[----:B---3--:R-:W-:Y:S01]  /*4ff0*/  VOTEU.ANY UP1, P0 ;  /* 0x0000000000ff7886 */ /* 0x008fe20000020100 */
[----:B------:R-:W-:Y:S11]  /*5000*/  PLOP3.LUT P0, PT, PT, PT, UP1, 0x80, 0x8 ;  /* 0x000000000008781c */ /* 0x000ff60003f0f018 */
[----:B------:R-:W-:Y:S02]  /*5010*/  @!UPT UIADD3 URZ, UPT, UPT, URZ, URZ, URZ ;  /* 0x000000fffffff290 */ /* 0x000fe4000fffe0ff */
[----:B------:R-:W-:Y:S02]  /*5020*/  @P0 SHF.R.U32.HI R0, RZ, 0x10, R9 ;  /* 0x00000010ff000819 */ /* 0x000fe40000011609 */
[----:B------:R-:W-:Y:S02]  /*5030*/  @P0 MOV R6, R8 ;  /* 0x0000000800060202 */ /* 0x000fe40000000f00 */
[----:B------:R-:W-:Y:S01]  /*5040*/  @P0 R2UR UR4, R0 ;  /* 0x00000000000402ca */ /* 0x000fe200000e0000 */
[----:B------:R-:W-:Y:S01]  /*5050*/  VIADD R0, R12, 0xc0 ;  /* 0x000000c00c007836 */ /* 0x000fe20000000000 */
[----:B------:R-:W-:Y:S02]  /*5060*/  @P0 LOP3.LUT R8, R9, 0xffff, RZ, 0xc0, !PT ;  /* 0x0000ffff09080812 */ /* 0x000fe400078ec0ff */
[----:B------:R-:W-:Y:S02]  /*5070*/  @P0 R2UR UR6, R6 ;  /* 0x00000000060602ca */ /* 0x000fe400000e0000 */
[----:B------:R-:W-:Y:S02]  /*5080*/  PRMT R0, RZ, 0x654, R0 ;  /* 0x00000654ff007816 */ /* 0x000fe40000000000 */
[----:B------:R-:W-:Y:S02]  /*5090*/  @P0 R2UR UR5, R8 ;  /* 0x00000000080502ca */ /* 0x000fe400000e0000 */
[----:B------:R2:W-:Y:S03]  /*50a0*/  SYNCS.ARRIVE.TRANS64.RED.A1T0 RZ, [R0+URZ], RZ ;  /* 0x000000ff00ff79a7 */ /* 0x0005e600081004ff */
[----:B------:R-:W-:Y:S04]  /*50b0*/  @UP1 UMOV UR29, UR4 ;  /* 0x00000004001d1c82 */ /* 0x000fe80008000000 */
[----:B------:R-:W-:Y:S04]  /*50c0*/  @UP1 UMOV UR14, UR6 ;  /* 0x00000006000e1c82 */ /* 0x000fe80008000000 */
[----:B------:R-:W-:Y:S01]  /*50d0*/  @UP1 UMOV UR13, UR5 ;  /* 0x00000005000d1c82 */ /* 0x000fe20008000000 */
[----:B------:R-:W-:Y:S05]  /*50e0*/  BRA.U !UP0, `(.L_x_91) ;  /* 0x0000000108a47547 */ /* 0x000fea000b800000 */
[----:B------:R-:W-:Y:S02]  /*50f0*/  UIMAD.WIDE.U32 UR18, UR13, UR47, URZ ;  /* 0x0000002f0d1272a5 */ /* 0x000fe4000f8e00ff */
[----:B------:R-:W-:Y:S02]  /*5100*/  UIMAD.WIDE.U32 UR26, UR14, UR44, URZ ;  /* 0x0000002c0e1a72a5 */ /* 0x000fe4000f8e00ff */
[----:B------:R-:W-:Y:S02]  /*5110*/  USEL UR4, UR30, UR38, !UP5 ;  /* 0x000000261e047287 */ /* 0x000fe4000e800000 */
[----:B------:R-:W-:Y:S02]  /*5120*/  USEL UR7, UR31, UR39, !UP6 ;  /* 0x000000271f077287 */ /* 0x000fe4000f000000 */
[----:B-1----:R-:W-:Y:S02]  /*5130*/  UIMAD.WIDE.U32 UR8, UR4, UR22, URZ ;  /* 0x00000016040872a5 */ /* 0x002fe4000f8e00ff */
[----:B------:R-:W-:Y:S01]  /*5140*/  UIMAD.WIDE.U32 UR10, UR7, UR22, URZ ;  /* 0x00000016070a72a5 */ /* 0x000fe2000f8e00ff */
[----:B------:R-:W-:Y:S02]  /*5150*/  UMOV UR5, UR19 ;  /* 0x0000001300057c82 */ /* 0x000fe40008000000 */
[----:B------:R-:W-:Y:S03]  /*5160*/  USHF.R.U32.HI UR6, URZ, UR40, UR5 ;  /* 0x00000028ff067299 */ /* 0x000fe60008011605 */
[----:B------:R-:W-:Y:S01]  /*5170*/  UMOV UR5, UR27 ;  /* 0x0000001b00057c82 */ /* 0x000fe20008000000 */
[----:B------:R-:W-:Y:S02]  /*5180*/  USEL UR6, UR13, UR6, !UP5 ;  /* 0x000000060d067287 */ /* 0x000fe4000e800000 */
[----:B------:R-:W-:Y:S03]  /*5190*/  USHF.R.U32.HI UR16, URZ, UR45, UR5 ;  /* 0x0000002dff107299 */ /* 0x000fe60008011605 */
[----:B------:R-:W-:Y:S02]  /*51a0*/  UMOV UR5, UR9 ;  /* 0x0000000900057c82 */ /* 0x000fe40008000000 */
[----:B------:R-:W-:Y:S03]  /*51b0*/  @UP4 USHF.R.U32.HI UR4, URZ, UR23, UR5 ;  /* 0x00000017ff044299 */ /* 0x000fe60008011605 */
[----:B------:R-:W-:Y:S01]  /*51c0*/  UMOV UR5, UR11 ;  /* 0x0000000b00057c82 */ /* 0x000fe20008000000 */
[----:B------:R-:W-:Y:S02]  /*51d0*/  UIMAD UR4, UR42, UR4, URZ ;  /* 0x000000042a0472a4 */ /* 0x000fe4000f8e02ff */
[----:B------:R-:W-:Y:S02]  /*51e0*/  @UP4 USHF.R.U32.HI UR7, URZ, UR23, UR5 ;  /* 0x00000017ff074299 */ /* 0x000fe40008011605 */
[----:B------:R-:W-:Y:S02]  /*51f0*/  UIMAD.WIDE.U32 UR10, UR6, UR22, URZ ;  /* 0x00000016060a72a5 */ /* 0x000fe4000f8e00ff */
[----:B------:R-:W-:Y:S02]  /*5200*/  USEL UR5, UR14, UR16, !UP6 ;  /* 0x000000100e057287 */ /* 0x000fe4000f000000 */
[----:B------:R-:W-:Y:S02]  /*5210*/  UIMAD UR8, UR42, UR7, URZ ;  /* 0x000000072a0872a4 */ /* 0x000fe4000f8e02ff */
[----:B------:R-:W-:Y:S03]  /*5220*/  UISETP.GE.AND UP0, UPT, UR6, UR4, UPT ;  /* 0x000000040600728c */ /* 0x000fe6000bf06270 */
[----:B------:R-:W-:Y:S01]  /*5230*/  UMOV UR4, UR11 ;  /* 0x0000000b00047c82 */ /* 0x000fe20008000000 */
[----:B------:R-:W-:Y:S02]  /*5240*/  UISETP.GE.OR UP0, UPT, UR5, UR8, UP0 ;  /* 0x000000080500728c */ /* 0x000fe40008706670 */
[----:B------:R-:W-:Y:S02]  /*5250*/  USHF.R.U32.HI UR4, URZ, UR23, UR4 ;  /* 0x00000017ff047299 */ /* 0x000fe40008011604 */
[----:B------:R-:W-:Y:S02]  /*5260*/  UIMAD.WIDE.U32 UR8, UR5, UR22, URZ ;  /* 0x00000016050872a5 */ /* 0x000fe4000f8e00ff */
[----:B------:R-:W-:Y:S04]  /*5270*/  USEL UR10, UR6, UR4, !UP4 ;  /* 0x00000004060a7287 */ /* 0x000fe8000e000000 */
[----:B------:R-:W-:Y:S01]  /*5280*/  UIADD3 UR11, UPT, UPT, -UR10, URZ, URZ ;  /* 0x000000ff0a0b7290 */ /* 0x000fe2000fffe1ff */
[----:B------:R-:W-:Y:S02]  /*5290*/  @!UP0 UMOV UR4, UR9 ;  /* 0x0000000900048c82 */ /* 0x000fe40008000000 */
[----:B------:R-:W-:Y:S02]  /*52a0*/  @!UP0 USHF.R.U32.HI UR4, URZ, UR23, UR4 ;  /* 0x00000017ff048299 */ /* 0x000fe40008011604 */
[----:B------:R-:W-:Y:S02]  /*52b0*/  UIMAD UR8, UR42, UR11, UR6 ;  /* 0x0000000b2a0872a4 */ /* 0x000fe4000f8e0206 */
[----:B------:R-:W-:Y:S04]  /*52c0*/  @!UP0 USEL UR4, UR5, UR4, !UP4 ;  /* 0x0000000405048287 */ /* 0x000fe8000e000000 */
[----:B------:R-:W-:Y:S02]  /*52d0*/  @!UP0 UIMAD UR8, UR7, UR8, UR4 ;  /* 0x00000008070882a4 */ /* 0x000fe4000f8e0204 */
[----:B------:R-:W-:Y:S02]  /*52e0*/  @!UP0 UIADD3 UR9, UPT, UPT, UR10, -UR4, URZ ;  /* 0x800000040a098290 */ /* 0x000fe4000fffe0ff */
[----:B------:R-:W-:Y:S02]  /*52f0*/  UIADD3 UR4, UPT, UPT, -UR5, URZ, URZ ;  /* 0x000000ff05047290 */ /* 0x000fe4000fffe1ff */
[----:B------:R-:W-:Y:S02]  /*5300*/  UIADD3 UR7, UPT, UPT, -UR6, URZ, URZ ;  /* 0x000000ff06077290 */ /* 0x000fe4000fffe1ff */
[----:B------:R-:W-:Y:S02]  /*5310*/  @!UP0 UIMAD UR6, UR9, UR42, UR5 ;  /* 0x0000002a090682a4 */ /* 0x000fe4000f8e0205 */
[----:B------:R-:W-:Y:S02]  /*5320*/  UIMAD UR14, UR15, UR4, UR14 ;  /* 0x000000040f0e72a4 */ /* 0x000fe4000f8e020e */
[----:B------:R-:W-:Y:S01]  /*5330*/  UIMAD UR13, UR46, UR7, UR13 ;  /* 0x000000072e0d72a4 */ /* 0x000fe2000f8e020d */
[----:B------:R-:W-:Y:S02]  /*5340*/  @!UP0 UMOV UR5, UR8 ;  /* 0x0000000800058c82 */ /* 0x000fe40008000000 */
[----:B------:R-:W-:Y:S02]  /*5350*/  UIMAD UR14, UR5, UR15, UR14 ;  /* 0x0000000f050e72a4 */ /* 0x000fe4000f8e020e */
[----:B------:R-:W-:Y:S11]  /*5360*/  UIMAD UR13, UR6, UR46, UR13 ;  /* 0x0000002e060d72a4 */ /* 0x000ff6000f8e020d */
[----:B------:R-:W-:Y:S01]  /*5370*/  @!UPT UIADD3 URZ, UPT, UPT, URZ, URZ, URZ ;  /* 0x000000fffffff290 */ /* 0x000fe2000fffe0ff */
.L_x_91:
[----:B------:R-:W3:Y:S01]  /*5380*/  @!UP2 LDCU.128 UR8, c[0x0][0xf10] ;  /* 0x0001e200ff08a7ac */ /* 0x000ee20008000c00 */
[C---:B----4-:R-:W-:Y:S02]  /*5390*/  ISETP.NE.U32.AND P1, PT, R4.reuse, RZ, PT ;  /* 0x000000ff0400720c */ /* 0x050fe40003f25070 */
[----:B------:R-:W-:Y:S02]  /*53a0*/  ISETP.NE.U32.AND P0, PT, R4, RZ, PT ;  /* 0x000000ff0400720c */ /* 0x000fe40003f05070 */
[C---:B------:R-:W-:Y:S02]  /*53b0*/  ISETP.NE.AND.EX P1, PT, R5.reuse, RZ, PT, P1 ;  /* 0x000000ff0500720c */ /* 0x040fe40003f25310 */
[----:B------:R-:W-:Y:S01]  /*53c0*/  ISETP.NE.AND.EX P0, PT, R5, RZ, PT, P0 ;  /* 0x000000ff0500720c */ /* 0x000fe20003f05300 */
[----:B------:R-:W4:Y:S01]  /*53d0*/  @!UP2 LDCU UR5, c[0x0][0xf0c] ;  /* 0x0001e180ff05a7ac */ /* 0x000f220008000800 */
[----:B------:R-:W-:Y:S01]  /*53e0*/  SHF.L.U32 R9, R15, 0x1f, RZ ;  /* 0x0000001f0f097819 */ /* 0x000fe200000006ff */
[----:B------:R-:W-:Y:S02]  /*53f0*/  USHF.L.U32 UR35, UR20, 0x7, URZ ;  /* 0x0000000714237899 */ /* 0x000fe400080006ff */
[----:B------:R-:W-:Y:S02]  /*5400*/  USHF.L.U32 UR34, UR12, 0x7, URZ ;  /* 0x000000070c227899 */ /* 0x000fe400080006ff */
[----:B---3--:R-:W-:Y:S07]  /*5410*/  UIMAD.WIDE.U32 UR6, UR14, UR8, URZ ;  /* 0x000000080e0672a5 */ /* 0x008fee000f8e00ff */
[----:B------:R-:W-:Y:S01]  /*5420*/  @!UP2 UMOV UR4, UR7 ;  /* 0x000000070004ac82 */ /* 0x000fe20008000000 */
[----:B----4-:R-:W-:Y:S02]  /*5430*/  @!UP2 UISETP.NE.AND UP0, UPT, UR5, 0x1, UPT ;  /* 0x000000010500a88c */ /* 0x010fe4000bf05270 */
[----:B------:R-:W-:Y:S02]  /*5440*/  @!UP2 USHF.R.U32.HI UR4, URZ, UR9, UR4 ;  /* 0x00000009ff04a299 */ /* 0x000fe40008011604 */
[----:B------:R-:W-:Y:S02]  /*5450*/  UIMAD.WIDE.U32 UR6, UR13, UR11, URZ ;  /* 0x0000000b0d0672a5 */ /* 0x000fe4000f8e00ff */
[----:B------:R-:W-:Y:S02]  /*5460*/  @!UP2 USEL UR8, UR14, UR4, !UP0 ;  /* 0x000000040e08a287 */ /* 0x000fe4000c000000 */
[----:B------:R-:W-:Y:S03]  /*5470*/  @!UP2 UISETP.NE.AND UP0, UPT, UR10, 0x1, UPT ;  /* 0x000000010a00a88c */ /* 0x000fe6000bf05270 */
[----:B------:R-:W-:Y:S02]  /*5480*/  @!UP2 UMOV UR6, UR7 ;  /* 0x000000070006ac82 */ /* 0x000fe40008000000 */
[----:B------:R-:W3:Y:S02]  /*5490*/  @!UP2 LDCU UR4, c[0x0][0xf20] ;  /* 0x0001e400ff04a7ac */ /* 0x000ee40008000800 */
[----:B---3--:R-:W-:Y:S04]  /*54a0*/  @!UP2 USHF.R.U32.HI UR6, URZ, UR4, UR6 ;  /* 0x00000004ff06a299 */ /* 0x008fe80008011606 */
[----:B------:R-:W-:Y:S04]  /*54b0*/  @!UP2 USEL UR6, UR13, UR6, !UP0 ;  /* 0x000000060d06a287 */ /* 0x000fe8000c000000 */
[----:B------:R-:W-:Y:S02]  /*54c0*/  @!UP2 UIADD3 UR4, UPT, UPT, -UR8, UR6, URZ ;  /* 0x000000060804a290 */ /* 0x000fe4000fffe1ff */
[----:B------:R-:W-:Y:S02]  /*54d0*/  @!UP2 UIADD3 UR6, UPT, UPT, UR8, -UR6, URZ ;  /* 0x800000060806a290 */ /* 0x000fe4000fffe0ff */
[----:B------:R-:W-:Y:S02]  /*54e0*/  @!UP2 UIMAD UR14, UR4, UR5, UR14 ;  /* 0x00000005040ea2a4 */ /* 0x000fe4000f8e020e */
[----:B------:R-:W-:Y:S01]  /*54f0*/  @!UP2 UIMAD UR13, UR6, UR10, UR13 ;  /* 0x0000000a060da2a4 */ /* 0x000fe2000f8e020d */
[----:B------:R-:W-:Y:S11]  /*5500*/  BRA.U UP3, `(.L_x_92) ;  /* 0x0000000103107547 */ /* 0x000ff6000b800000 */
[----:B--2---:R-:W-:Y:S04]  /*5510*/  MOV R0, UR48 ;  /* 0x0000003000007c02 */ /* 0x004fe80008000f00 */
[----:B------:R-:W-:Y:S04]  /*5520*/  SHF.L.U32 R11, R0, 0x1f, RZ ;  /* 0x0000001f000b7819 */ /* 0x000fe800000006ff */
[----:B------:R-:W2:Y:S02]  /*5530*/  SYNCS.PHASECHK.TRANS64.TRYWAIT P2, [UR21+0xa8], R11 ;  /* 0x0000a80bff0075a7 */ /* 0x000ea40008041115 */
[----:B--2---:R-:W-:Y:S05]  /*5540*/  @!P2 BRA `(.L_x_93) ;  /* 0x000000540058a947 */ /* 0x004fea0003800000 */
.L_x_92:
[----:B------:R-:W-:Y:S05]  /*5550*/  @!P1 BRA `(.L_x_94) ;  /* 0x0000000000309947 */ /* 0x000fea0003800000 */
[----:B------:R-:W-:Y:S01]  /*5560*/  ISETP.NE.U32.AND P1, PT, R2, RZ, PT ;  /* 0x000000ff0200720c */ /* 0x000fe20003f25070 */
[----:B------:R-:W3:Y:S01]  /*5570*/  LDCU.64 UR4, c[0x0][0x358] ;  /* 0x00006b00ff0477ac */ /* 0x000ee20008000a00 */
[----:B------:R-:W-:Y:S02]  /*5580*/  IMAD.MOV.U32 R84, RZ, RZ, 0x1 ;  /* 0x00000001ff547424 */ /* 0x000fe400078e00ff */
[----:B------:R-:W-:Y:S11]  /*5590*/  ISETP.NE.AND.EX P1, PT, R3, RZ, PT, P1 ;  /* 0x000000ff0300720c */ /* 0x000ff60003f25310 */
[----:B------:R-:W-:Y:S02]  /*55a0*/  @!UPT UIADD3 URZ, UPT, UPT, URZ, URZ, URZ ;  /* 0x000000fffffff290 */ /* 0x000fe4000fffe0ff */
[----:B--2---:R-:W2:Y:S01]  /*55b0*/  @P1 LDC.64 R10, c[0x0][0xc88] ;  /* 0x00032200ff0a1b82 */ /* 0x004ea20000000a00 */
[----:B------:R-:W-:Y:S04]  /*55c0*/  @P1 IMAD R0, R4, UR36, RZ ;  /* 0x0000002404001c24 */ /* 0x000fe8000f8e02ff */
[----:B--2---:R-:W-:Y:S04]  /*55d0*/  @P1 IMAD.WIDE R10, R0, 0x4, R10 ;  /* 0x00000004000a1825 */ /* 0x004fe800078e020a */
[----:B------:R-:W-:Y:S01]  /*55e0*/  HFMA2 R0, -RZ, RZ, 0, 5.9604644775390625e-08 ;  /* 0x00000001ff007431 */ /* 0x000fe200000001ff */
[----:B---3-5:R3:W5:Y:S04]  /*55f0*/  @P1 LDG.E R41, desc[UR4][R10.64] ;  /* 0x000000040a291981 */ /* 0x028768000c1e1900 */
[----:B------:R-:W-:Y:S01]  /*5600*/  @!P1 PRMT R84, R0, 0x7610, R84 ;  /* 0x0000761000549816 */ /* 0x000fe20000000054 */
[----:B---3--:R-:W4:Y:S06]  /*5610*/  @!P1 LDC R41, c[0x0][0xc80] ;  /* 0x00032000ff299b82 */ /* 0x008f2c0000000800 */
.L_x_94:
[----:B----45:R-:W-:Y:S01]  /*5620*/  @!P0 FSETP.EQ.AND P1, PT, R41, RZ, PT ;  /* 0x000000ff2900820b */ /* 0x030fe20003f22000 */
[----:B------:R-:W-:Y:S01]  /*5630*/  @!UPT UIADD3 URZ, UPT, UPT, URZ, URZ, URZ ;  /* 0x000000fffffff290 */ /* 0x000fe2000fffe0ff */
[----:B------:R-:W-:Y:S11]  /*5640*/  @!P0 BRA `(.L_x_95) ;  /* 0x0000000000188947 */ /* 0x000ff60003800000 */
[----:B------:R-:W-:Y:S02]  /*5650*/  LOP3.LUT P0, RZ, R84, 0xff, RZ, 0xc0, !PT ;  /* 0x000000ff54ff7812 */ /* 0x000fe4000780c0ff */
[----:B------:R-:W-:Y:S04]  /*5660*/  ISETP.NE.U32.AND P1, PT, R2, RZ, PT ;  /* 0x000000ff0200720c */ /* 0x000fe80003f25070 */
[----:B------:R-:W-:Y:S04]  /*5670*/  ISETP.NE.AND.EX P1, PT, R3, RZ, PT, P1 ;  /* 0x000000ff0300720c */ /* 0x000fe80003f25310 */
[----:B------:R-:W-:Y:S03]  /*5680*/  PLOP3.LUT P1, PT, P1, PT, PT, 0x8, 0x80 ;  /* 0x000000000080781c */ /* 0x000fe60000f2e170 */
[----:B------:R-:W-:Y:S11]  /*5690*/  @P0 FSETP.EQ.AND P1, PT, R41, RZ, PT ;  /* 0x000000ff2900020b */ /* 0x000ff60003f22000 */
[----:B------:R-:W-:Y:S02]  /*56a0*/  @!UPT UIADD3 URZ, UPT, UPT, URZ, URZ, URZ ;  /* 0x000000fffffff290 */ /* 0x000fe4000fffe0ff */
.L_x_95:
[----:B------:R-:W3:Y:S01]  /*56b0*/  SYNCS.PHASECHK.TRANS64.TRYWAIT P2, [UR21+0x80], R9 ;  /* 0x00008009ff0075a7 */ /* 0x000ee20008041115 */
[----:B------:R-:W-:Y:S04]  /*56c0*/  ELECT P0, URZ, PT ;  /* 0x0000000000ff782f */ /* 0x000fe80003800000 */
[----:B------:R-:W-:Y:S11]  /*56d0*/  PLOP3.LUT P1, PT, P1, P0, PT, 0xf2, 0x2f ;  /* 0x00000000002f781c */ /* 0x000ff60000f21e72 */
[----:B------:R-:W-:Y:S02]  /*56e0*/  @!UPT UIADD3 URZ, UPT, UPT, URZ, URZ, URZ ;  /* 0x000000fffffff290 */ /* 0x000fe4000fffe0ff */
[----:B------:R-:W-:Y:S05]  /*56f0*/  @!P1 IADD3 R8, P0, PT, R16, 0x980, RZ ;  /* 0x0000098010089810 */ /* 0x000fea0007f1e0ff */
[----:B------:R-:W-:Y:S01]  /*5700*/  @!P1 IMAD.X R6, RZ, RZ, R17, P0 ;  /* 0x000000ffff069224 */ /* 0x000fe200000e0611 */
[----:B---3--:R-:W-:Y:S07]  /*5710*/  @!P2 BRA `(.L_x_96) ;  /* 0x0000005000fca947 */ /* 0x008fee0003800000 */
.L_x_186:
[----:B------:R-:W-:Y:S01]  /*5720*/  @!P1 R2UR UR5, R8 ;  /* 0x00000000080592ca */ /* 0x000fe200000e0000 */
[----:B------:R-:W-:Y:S01]  /*5730*/  VOTEU.ALL UP0, P1 ;  /* 0x0000000000ff7886 */ /* 0x000fe20000800000 */
[----:B------:R-:W-:Y:S01]  /*5740*/  @!P1 R2UR UR4, R6 ;  /* 0x00000000060492ca */ /* 0x000fe200000e0000 */
[----:B--2---:R-:W-:Y:S01]  /*5750*/  @!P1 IMAD.MOV.U32 R0, RZ, RZ, 0x2000 ;  /* 0x00002000ff009424 */ /* 0x004fe200078e00ff */
[----:B------:R-:W-:Y:S01]  /*5760*/  UMOV UR8, 0x0 ;  /* 0x0000000000087882 */ /* 0x000fe20000000000 */
[----:B------:R-:W-:Y:S01]  /*5770*/  UMOV UR9, 0x10000000 ;  /* 0x1000000000097882 */ /* 0x000fe20000000000 */
[----:B------:R-:W-:Y:S01]  /*5780*/  @!UP0 UIADD3 UR32, UPT, UPT, UR21, 0x200, URZ ;  /* 0x0000020015208890 */ /* 0x000fe2000fffe0ff */
[----:B------:R-:W-:Y:S01]  /*5790*/  @!P1 IADD3 R8, P0, PT, R16, 0x980, RZ ;  /* 0x0000098010089810 */ /* 0x000fe20007f1e0ff */
[----:B------:R-:W-:Y:S01]  /*57a0*/  VOTEU.ALL UP0, P1 ;  /* 0x0000000000ff7886 */ /* 0x000fe20000800000 */
[----:B------:R-:W-:Y:S03]  /*57b0*/  UPRMT UR6, UR57, 0x654, UR33 ;  /* 0x0000065439067896 */ /* 0x000fe60008000021 */
[----:B------:R-:W-:Y:S02]  /*57c0*/  @!P1 IMAD.X R6, RZ, RZ, R17, P0 ;  /* 0x000000ffff069224 */ /* 0x000fe400000e0611 */
[----:B------:R-:W-:Y:S02]  /*57d0*/  IMAD.U32 R10, RZ, RZ, UR5 ;  /* 0x00000005ff0a7e24 */ /* 0x000fe4000f8e00ff */
[----:B------:R-:W-:Y:S03]  /*57e0*/  IMAD.U32 R11, RZ, RZ, UR4 ;  /* 0x00000004ff0b7e24 */ /* 0x000fe6000f8e00ff */
[----:B------:R-:W-:Y:S02]  /*57f0*/  @!P1 R2UR UR4, R10 ;  /* 0x000000000a0492ca */ /* 0x000fe400000e0000 */
[----:B------:R-:W-:Y:S11]  /*5800*/  @!P1 R2UR UR5, R11 ;  /* 0x000000000b0592ca */ /* 0x000ff600000e0000 */
[----:B------:R-:W-:Y:S02]  /*5810*/  @!UPT UIADD3 URZ, UPT, UPT, URZ, URZ, URZ ;  /* 0x000000fffffff290 */ /* 0x000fe4000fffe0ff */
[----:B------:R2:W-:Y:S01]  /*5820*/  @!UP0 UTMALDG.3D [UR32], [UR4], desc[UR8] ;  /* 0x00000820040085b4 */ /* 0x0005e20008011000 */
[----:B------:R2:W-:Y:S01]  /*5830*/  @!P1 SYNCS.ARRIVE.TRANS64.RED.A0TR RZ, [UR21+0x60], R0 ;  /* 0x00006000ffff99a7 */ /* 0x0005e20008300415 */
[----:B------:R-:W-:Y:S01]  /*5840*/  SYNCS.ARRIVE.TRANS64.RED.A1T0 RZ, [UR6], RZ ;  /* 0x000000ffffff79a7 */ /* 0x000fe20008100406 */
[----:B------:R-:W3:Y:S02]  /*5850*/  SYNCS.PHASECHK.TRANS64.TRYWAIT P2, [UR21+0x88], R9 ;  /* 0x00008809ff0075a7 */ /* 0x000ee40008041115 */
[----:B--23--:R-:W-:Y:S05]  /*5860*/  @!P2 BRA `(.L_x_97) ;  /* 0x0000005000c0a947 */ /* 0x00cfea0003800000 */
.L_x_188:
        /* <DEDUP_REMOVED lines=8> */
[----:B------:R-:W-:Y:S01]  /*58f0*/  @!UP0 UIADD3 UR24, UPT, UPT, UR21, 0x2200, URZ ;  /* 0x0000220015188890 */ /* 0x000fe2000fffe0ff */
[----:B------:R-:W-:Y:S01]  /*5900*/  VOTEU.ALL UP0, P1 ;  /* 0x0000000000ff7886 */ /* 0x000fe20000800000 */
[----:B------:R-:W-:Y:S01]  /*5910*/  UMOV UR27, UR35 ;  /* 0x00000023001b7c82 */ /* 0x000fe20008000000 */
[----:B------:R-:W-:Y:S02]  /*5920*/  UMOV UR28, UR36 ;  /* 0x00000024001c7c82 */ /* 0x000fe40008000000 */
[----:B------:R-:W-:Y:S01]  /*5930*/  IMAD.U32 R10, RZ, RZ, UR5 ;  /* 0x00000005ff0a7e24 */ /* 0x000fe2000f8e00ff */
[----:B------:R-:W-:Y:S01]  /*5940*/  UPRMT UR6, UR57, 0x654, UR25 ;  /* 0x0000065439067896 */ /* 0x000fe20008000019 */
[----:B------:R-:W-:Y:S02]  /*5950*/  IMAD.U32 R11, RZ, RZ, UR4 ;  /* 0x00000004ff0b7e24 */ /* 0x000fe4000f8e00ff */
[----:B------:R-:W-:Y:S01]  /*5960*/  @!P1 IMAD.X R6, RZ, RZ, R17, P0 ;  /* 0x000000ffff069224 */ /* 0x000fe200000e0611 */
        /* <DEDUP_REMOVED lines=8> */
.L_x_190:
[----:B------:R-:W-:Y:S01]  /*59f0*/  @!P1 R2UR UR5, R8 ;  /* 0x00000000080592ca */ /* 0x000fe200000e0000 */
[----:B------:R-:W-:Y:S01]  /*5a00*/  VOTEU.ALL UP0, P1 ;  /* 0x0000000000ff7886 */ /* 0x000fe20000800000 */
[----:B------:R-:W-:Y:S01]  /*5a10*/  @!P1 R2UR UR4, R6 ;  /* 0x00000000060492ca */ /* 0x000fe200000e0000 */
[----:B--2---:R-:W-:Y:S01]  /*5a20*/  @!P1 IMAD.MOV.U32 R0, RZ, RZ, 0x2000 ;  /* 0x00002000ff009424 */ /* 0x004fe200078e00ff */
[----:B------:R-:W-:Y:S01]  /*5a30*/  UMOV UR8, 0x0 ;  /* 0x0000000000087882 */ /* 0x000fe20000000000 */
[----:B------:R-:W-:Y:S01]  /*5a40*/  UMOV UR9, 0x10000000 ;  /* 0x1000000000097882 */ /* 0x000fe20000000000 */
[----:B------:R-:W-:Y:S01]  /*5a50*/  @!UP0 UIADD3 UR18, UPT, UPT, UR34, 0x40, URZ ;  /* 0x0000004022128890 */ /* 0x000fe2000fffe0ff */
[----:B------:R-:W-:Y:S01]  /*5a60*/  VIADD R14, R14, 0x1 ;  /* 0x000000010e0e7836 */ /* 0x000fe20000000000 */
[----:B------:R-:W-:Y:S01]  /*5a70*/  @!UP0 UIADD3 UR16, UPT, UPT, UR21, 0x4200, URZ ;  /* 0x0000420015108890 */ /* 0x000fe2000fffe0ff */
[----:B------:R-:W-:Y:S01]  /*5a80*/  VOTEU.ALL UP0, P1 ;  /* 0x0000000000ff7886 */ /* 0x000fe20000800000 */
[----:B------:R-:W-:Y:S01]  /*5a90*/  UMOV UR19, UR35 ;  /* 0x0000002300137c82 */ /* 0x000fe20008000000 */
[----:B------:R-:W-:Y:S02]  /*5aa0*/  UMOV UR20, UR36 ;  /* 0x0000002400147c82 */ /* 0x000fe40008000000 */
[----:B------:R-:W-:Y:S01]  /*5ab0*/  IMAD.U32 R10, RZ, RZ, UR5 ;  /* 0x00000005ff0a7e24 */ /* 0x000fe2000f8e00ff */
[----:B------:R-:W-:Y:S01]  /*5ac0*/  UPRMT UR6, UR57, 0x654, UR17 ;  /* 0x0000065439067896 */ /* 0x000fe20008000011 */
        /* <DEDUP_REMOVED lines=9> */
.L_x_192:
[----:B------:R-:W-:Y:S01]  /*5b60*/  @!P1 IADD3 R6, P0, PT, R16, 0x980, RZ ;  /* 0x0000098010069810 */ /* 0x000fe20007f1e0ff */
[----:B------:R-:W-:Y:S01]  /*5b70*/  VOTEU.ALL UP0, P1 ;  /* 0x0000000000ff7886 */ /* 0x000fe20000800000 */
[----:B------:R-:W-:Y:S01]  /*5b80*/  UMOV UR6, 0x0 ;  /* 0x0000000000067882 */ /* 0x000fe20000000000 */
[----:B------:R-:W-:Y:S01]  /*5b90*/  UMOV UR7, 0x10000000 ;  /* 0x1000000000077882 */ /* 0x000fe20000000000 */
[----:B------:R-:W-:Y:S01]  /*5ba0*/  @!P1 R2UR UR5, R6 ;  /* 0x00000000060592ca */ /* 0x000fe200000e0000 */
[----:B--2---:R-:W-:Y:S01]  /*5bb0*/  @!P1 IMAD.X R0, RZ, RZ, R17, P0 ;  /* 0x000000ffff009224 */ /* 0x004fe200000e0611 */
[----:B------:R-:W-:Y:S01]  /*5bc0*/  @!UP0 UIADD3 UR10, UPT, UPT, UR34, 0x60, URZ ;  /* 0x00000060220a8890 */ /* 0x000fe2000fffe0ff */
[----:B------:R-:W-:Y:S01]  /*5bd0*/  R2UR UR16, R86 ;  /* 0x00000000561072ca */ /* 0x000fe200000e0000 */
[----:B------:R-:W-:Y:S01]  /*5be0*/  @!UP0 UIADD3 UR8, UPT, UPT, UR21, 0x6200, URZ ;  /* 0x0000620015088890 */ /* 0x000fe2000fffe0ff */
[----:B------:R-:W-:Y:S01]  /*5bf0*/  ISETP.NE.AND P0, PT, R14, 0x2, PT ;  /* 0x000000020e00780c */ /* 0x000fe20003f05270 */
[----:B------:R-:W-:Y:S01]  /*5c00*/  @!UP0 UIADD3 UR9, UPT, UPT, UR21, 0x78, URZ ;  /* 0x0000007815098890 */ /* 0x000fe2000fffe0ff */
[----:B------:R-:W-:Y:S01]  /*5c10*/  @!P1 R2UR UR4, R0 ;  /* 0x00000000000492ca */ /* 0x000fe200000e0000 */
[----:B------:R-:W-:Y:S01]  /*5c20*/  VOTEU.ALL UP0, P1 ;  /* 0x0000000000ff7886 */ /* 0x000fe20000800000 */
[----:B------:R-:W-:Y:S01]  /*5c30*/  UMOV UR11, UR35 ;  /* 0x00000023000b7c82 */ /* 0x000fe20008000000 */
[----:B------:R-:W-:Y:S01]  /*5c40*/  UMOV UR12, UR36 ;  /* 0x00000024000c7c82 */ /* 0x000fe20008000000 */
[----:B------:R-:W-:Y:S01]  /*5c50*/  SEL R0, RZ, 0x1, P0 ;  /* 0x00000001ff007807 */ /* 0x000fe20000000000 */
[----:B------:R-:W-:Y:S01]  /*5c60*/  UPLOP3.LUT UP3, UPT, UPT, UPT, UPT, 0x80, 0x8 ;  /* 0x000000000008789c */ /* 0x000fe20003f6f070 */
[----:B------:R-:W-:Y:S01]  /*5c70*/  IMAD.U32 R8, RZ, RZ, UR5 ;  /* 0x00000005ff087e24 */ /* 0x000fe2000f8e00ff */
[----:B------:R-:W-:Y:S01]  /*5c80*/  LOP3.LUT R15, R15, 0x1, RZ, 0x3c, !PT ;  /* 0x000000010f0f7812 */ /* 0x000fe200078e3cff */
[----:B------:R-:W-:Y:S01]  /*5c90*/  UMOV UR36, UR29 ;  /* 0x0000001d00247c82 */ /* 0x000fe20008000000 */
[----:B------:R-:W-:Y:S01]  /*5ca0*/  LOP3.LUT R13, R13, R0, RZ, 0x3c, !PT ;  /* 0x000000000d0d7212 */ /* 0x000fe200078e3cff */
[----:B------:R-:W-:Y:S01]  /*5cb0*/  UIADD3 UR20, UPT, UPT, UR14, UR16, URZ ;  /* 0x000000100e147290 */ /* 0x000fe2000fffe0ff */
[----:B------:R-:W-:Y:S02]  /*5cc0*/  SEL R14, R14, RZ, P0 ;  /* 0x000000ff0e0e7207 */ /* 0x000fe40000000000 */
[----:B------:R-:W-:Y:S01]  /*5cd0*/  IMAD.U32 R9, RZ, RZ, UR4 ;  /* 0x00000004ff097e24 */ /* 0x000fe2000f8e00ff */
[----:B------:R-:W-:Y:S04]  /*5ce0*/  @!P1 R2UR UR4, R8 ;  /* 0x00000000080492ca */ /* 0x000fe800000e0000 */
[----:B------:R-:W-:Y:S11]  /*5cf0*/  @!P1 R2UR UR5, R9 ;  /* 0x00000000090592ca */ /* 0x000ff600000e0000 */
[----:B------:R-:W-:Y:S02]  /*5d00*/  @!UPT UIADD3 URZ, UPT, UPT, URZ, URZ, URZ ;  /* 0x000000fffffff290 */ /* 0x000fe4000fffe0ff */
[----:B------:R2:W-:Y:S01]  /*5d10*/  @!UP0 UTMALDG.3D [UR8], [UR4], desc[UR6] ;  /* 0x00000608040085b4 */ /* 0x0005e20008011000 */
[----:B------:R3:W-:Y:S01]  /*5d20*/  @!P1 SYNCS.ARRIVE.TRANS64.RED.A0TR RZ, [UR21+0x78], R7 ;  /* 0x00007807ffff99a7 */ /* 0x0007e20008300415 */
[----:B------:R-:W-:Y:S01]  /*5d30*/  SYNCS.ARRIVE.TRANS64.RED.A1T0 RZ, [UR37], RZ ;  /* 0x000000ffffff79a7 */ /* 0x000fe20008100425 */
[----:B--2---:R-:W-:Y:S01]  /*5d40*/  UIADD3 UR12, UPT, UPT, UR13, UR63, URZ ;  /* 0x0000003f0d0c7290 */ /* 0x004fe2000fffe0ff */
[----:B------:R-:W-:Y:S11]  /*5d50*/  BRA.U UP1, `(.L_x_100) ;  /* 0xfffffff101687547 */ /* 0x000ff6000b83ffff */
[----:B------:R-:W-:-:S04]  /*5d60*/  SHF.L.U32 R3, R15, 0x1f, RZ ;  /* 0x0000001f0f037819 */ /* 0x000fc800000006ff */
[----:B------:R-:W2:Y:S02]  /*5d70*/  SYNCS.PHASECHK.TRANS64.TRYWAIT P0, [UR21+0x80], R3 ;  /* 0x00008003ff0075a7 */ /* 0x000ea40008001115 */
[----:B--2---:R-:W-:Y:S05]  /*5d80*/  @!P0 BRA `(.L_x_101) ;  /* 0x0000004c00c08947 */ /* 0x004fea0003800000 */
.L_x_194:
[----:B------:R-:W4:Y:S02]  /*5d90*/  SYNCS.PHASECHK.TRANS64.TRYWAIT P0, [UR21+0x88], R3 ;  /* 0x00008803ff0075a7 */ /* 0x000f240008001115 */
[----:B----4-:R-:W-:Y:S05]  /*5da0*/  @!P0 BRA `(.L_x_102) ;  /* 0x0000004c00d08947 */ /* 0x010fea0003800000 */
.L_x_196:
[----:B------:R-:W4:Y:S02]  /*5db0*/  SYNCS.PHASECHK.TRANS64.TRYWAIT P0, [UR21+0x90], R3 ;  /* 0x00009003ff0075a7 */ /* 0x000f240008001115 */
[----:B----4-:R-:W-:Y:S05]  /*5dc0*/  @!P0 BRA `(.L_x_103) ;  /* 0x0000004c00e08947 */ /* 0x010fea0003800000 */
.L_x_198:
[----:B--2---:R-:W-:-:S07]  /*5dd0*/  MOV R0, UR21 ;  /* 0x0000001500007c02 */ /* 0x004fce0008000f00 */
.L_x_104:
[----:B--2---:R-:W-:-:S04]  /*5de0*/  SHF.L.U32 R3, R15, 0x1f, RZ ;  /* 0x0000001f0f037819 */ /* 0x004fc800000006ff */
[----:B------:R2:W4:Y:S03]  /*5df0*/  SYNCS.PHASECHK.TRANS64.TRYWAIT P0, [R0+URZ+0x98], R3 ;  /* 0x00009803000075a7 */ /* 0x00052600080011ff */
[----:B----4-:R-:W-:Y:S05]  /*5e00*/  @!P0 NANOSLEEP.SYNCS 0x989680 ;  /* 0x009896800000895d */ /* 0x010fea0003900000 */
[----:B------:R-:W4:Y:S02]  /*5e10*/  @!P0 SYNCS.PHASECHK.TRANS64 P0, [R0+URZ+0x98], R3 ;  /* 0x00009803000085a7 */ /* 0x000f2400080010ff */
[----:B-1--4-:R-:W-:Y:S05]  /*5e20*/  @P0 EXIT ;  /* 0x000000000000094d */ /* 0x012fea0003800000 */
[----:B------:R-:W-:Y:S05]  /*5e30*/  BRA `(.L_x_104) ;  /* 0xfffffffc00e87947 */ /* 0x000fea000383ffff */
.L_x_89:
[----:B------:R-:W-:-:S06]  /*5e40*/  UISETP.GE.AND UP0, UPT, UR21, 0x4, UPT ;  /* 0x000000041500788c */ /* 0x000fcc000bf06270 */
[----:B------:R-:W-:-:S13]  /*5e50*/  PLOP3.LUT P0, PT, PT, PT, UP0, 0x80, 0x8 ;  /* 0x000000000008781c */ /* 0x000fda0003f0f008 */
[----:B------:R-:W-:Y:S05]  /*5e60*/  @!P0 EXIT ;  /* 0x000000000000894d */ /* 0x000fea0003800000 */
[----:B------:R-:W-:Y:S01]  /*5e70*/  BAR.SYNC.DEFER_BLOCKING 0x6, 0xa0 ;  /* 0x0182800000007b1d */ /* 0x000fe20000010000 */
[C---:B------:R-:W-:Y:S01]  /*5e80*/  IMAD.SHL.U32 R5, R97.reuse, 0x20, RZ ;  /* 0x0000002061057824 */ /* 0x040fe200078e00ff */
[C---:B------:R-:W-:Y:S01]  /*5e90*/  SHF.L.U32 R37, R97.reuse, 0x10, RZ ;  /* 0x0000001061257819 */ /* 0x040fe200000006ff */
[C---:B------:R-:W-:Y:S01]  /*5ea0*/  IMAD.SHL.U32 R96, R97.reuse, 0x4, RZ ;  /* 0x0000000461607824 */ /* 0x040fe200078e00ff */
[----:B------:R-:W-:Y:S01]  /*5eb0*/  LOP3.LUT R98, R97, 0x60, RZ, 0xc0, !PT ;  /* 0x0000006061627812 */ /* 0x000fe200078ec0ff */
[----:B------:R-:W-:Y:S01]  /*5ec0*/  HFMA2 R93, -RZ, RZ, 0, 5.9604644775390625e-08 ;  /* 0x00000001ff5d7431 */ /* 0x000fe200000001ff */
[----:B------:R-:W-:Y:S02]  /*5ed0*/  UMOV UR44, 0x400 ;  /* 0x00000400002c7882 */ /* 0x000fe40000000000 */
[----:B------:R-:W1:Y:S01]  /*5ee0*/  LDC.64 R80, c[0x0][0xc88] ;  /* 0x00032200ff507b82 */ /* 0x000e620000000a00 */
[----:B------:R-:W-:Y:S01]  /*5ef0*/  ULEA UR44, UR57, UR44, 0x18 ;  /* 0x0000002c392c7291 */ /* 0x000fe2000f8ec0ff */
[----:B------:R-:W-:Y:S01]  /*5f00*/  LOP3.LUT R7, R5, 0xc0, RZ, 0xc0, !PT ;  /* 0x000000c005077812 */ /* 0x000fe200078ec0ff */
[----:B------:R-:W-:Y:S01]  /*5f10*/  HFMA2 R91, -RZ, RZ, 0, 0 ;  /* 0x00000000ff5b7431 */ /* 0x000fe200000001ff */
[----:B------:R-:W-:Y:S01]  /*5f20*/  LOP3.LUT R95, R97, 0x2, RZ, 0xc0, !PT ;  /* 0x00000002615f7812 */ /* 0x000fe200078ec0ff */
[----:B------:R-:W-:Y:S01]  /*5f30*/  UIADD3 UR4, UPT, UPT, UR44, 0x200, URZ ;  /* 0x000002002c047890 */ /* 0x000fe2000fffe0ff */
[----:B------:R-:W-:Y:S01]  /*5f40*/  LOP3.LUT R96, R7, 0x18, R96, 0xf8, !PT ;  /* 0x0000001807607812 */ /* 0x000fe200078ef860 */
[----:B------:R-:W-:Y:S01]  /*5f50*/  IMAD.MOV.U32 R36, RZ, RZ, RZ ;  /* 0x000000ffff247224 */ /* 0x000fe200078e00ff */
[----:B------:R-:W2:Y:S01]  /*5f60*/  LDC.64 R82, c[0x0][0xc90] ;  /* 0x00032400ff527b82 */ /* 0x000ea20000000a00 */
[----:B------:R-:W-:Y:S01]  /*5f70*/  LOP3.LUT R37, R37, 0x600000, RZ, 0xc0, !PT ;  /* 0x0060000025257812 */ /* 0x000fe200078ec0ff */
[----:B------:R-:W-:Y:S01]  /*5f80*/  IMAD.MOV.U32 R89, RZ, RZ, RZ ;  /* 0x000000ffff597224 */ /* 0x000fe200078e00ff */
[----:B------:R-:W-:Y:S01]  /*5f90*/  LOP3.LUT R96, R96, 0xf20, R5, 0xf8, !PT ;  /* 0x00000f2060607812 */ /* 0x000fe200078ef805 */
[----:B------:R-:W-:Y:S01]  /*5fa0*/  IMAD.U32 R87, RZ, RZ, UR4 ;  /* 0x00000004ff577e24 */ /* 0x000fe2000f8e00ff */
[----:B------:R-:W-:Y:S01]  /*5fb0*/  LOP3.LUT R97, R97, 0x4, RZ, 0xc0, !PT ;  /* 0x0000000461617812 */ /* 0x000fe200078ec0ff */
[----:B------:R-:W3:Y:S01]  /*5fc0*/  LDCU UR60, c[0x0][0x370] ;  /* 0x00006e00ff3c77ac */ /* 0x000ee20008000800 */
[----:B------:R-:W-:Y:S01]  /*5fd0*/  MOV R92, RZ ;  /* 0x000000ff005c7202 */ /* 0x000fe20000000f00 */
[----:B------:R-:W4:Y:S01]  /*5fe0*/  LDC.64 R78, c[0x0][0xcb0] ;  /* 0x00032c00ff4e7b82 */ /* 0x000f220000000a00 */
[----:B------:R-:W3:Y:S01]  /*5ff0*/  LDS R0, [UR44+0x140] ;  /* 0x0001402cff007984 */ /* 0x000ee20008000800 */
[----:B------:R-:W-:Y:S01]  /*6000*/  IMAD R96, R96, 0x2, R87 ;  /* 0x0000000260607824 */ /* 0x000fe200078e0257 */
[----:B------:R-:W1:Y:S03]  /*6010*/  LDCU UR43, c[0x0][0xf0c] ;  /* 0x0001e180ff2b77ac */ /* 0x000e660008000800 */
[--C-:B------:R-:W-:Y:S01]  /*6020*/  IMAD R95, R95, -0x10, R96.reuse ;  /* 0xfffffff05f5f7824 */ /* 0x100fe200078e0260 */
[----:B------:R-:W1:Y:S01]  /*6030*/  LDCU UR39, c[0x0][0xf30] ;  /* 0x0001e600ff2777ac */ /* 0x000e620008000800 */
[----:B------:R-:W1:Y:S01]  /*6040*/  LDC.64 R76, c[0x0][0xca8] ;  /* 0x00032a00ff4c7b82 */ /* 0x000e620000000a00 */
[----:B------:R-:W-:Y:S01]  /*6050*/  IMAD R94, R97, -0x10, R96 ;  /* 0xfffffff0615e7824 */ /* 0x000fe200078e0260 */
[----:B------:R-:W1:Y:S01]  /*6060*/  LDCU.64 UR58, c[0x0][0xc88] ;  /* 0x00019100ff3a77ac */ /* 0x000e620008000a00 */
[----:B------:R-:W1:Y:S01]  /*6070*/  LDCU.64 UR40, c[0x0][0xf28] ;  /* 0x0001e500ff2877ac */ /* 0x000e620008000a00 */
[----:B------:R-:W1:Y:S01]  /*6080*/  LDCU.128 UR52, c[0x0][0xf10] ;  /* 0x0001e200ff3477ac */ /* 0x000e620008000c00 */
[----:B------:R-:W1:Y:S01]  /*6090*/  LDCU UR56, c[0x0][0x374] ;  /* 0x00006e80ff3877ac */ /* 0x000e620008000800 */
[----:B------:R-:W-:Y:S01]  /*60a0*/  UMOV UR47, URZ ;  /* 0x000000ff002f7c82 */ /* 0x000fe20008000000 */
[----:B------:R-:W-:Y:S01]  /*60b0*/  UMOV UR46, URZ ;  /* 0x000000ff002e7c82 */ /* 0x000fe20008000000 */
[----:B--23--:R-:W-:-:S07]  /*60c0*/  IMAD.IADD R37, R0, 0x1, R37 ;  /* 0x0000000100257824 */ /* 0x00cfce00078e0225 */
.L_x_148:
[----:B------:R-:W-:Y:S02]  /*60d0*/  LEA R3, R89, UR44, 0x3 ;  /* 0x0000002c59037c11 */ /* 0x000fe4000f8e18ff */
[----:B------:R-:W-:Y:S02]  /*60e0*/  SHF.L.U32 R0, R91, 0x1f, RZ ;  /* 0x0000001f5b007819 */ /* 0x000fe400000006ff */
[----:B------:R-:W-:Y:S02]  /*60f0*/  LEA R5, R89, UR44, 0x4 ;  /* 0x0000002c59057c11 */ /* 0x000fe4000f8e20ff */
[----:B--2---:R-:W2:Y:S02]  /*6100*/  SYNCS.PHASECHK.TRANS64.TRYWAIT P0, [R3+URZ+0xb0], R0 ;  /* 0x0000b000030075a7 */ /* 0x004ea400080011ff */
[----:B-12---:R-:W-:Y:S05]  /*6110*/  @!P0 BRA `(.L_x_105) ;  /* 0x0000004c00248947 */ /* 0x006fea0003800000 */
.L_x_199:
[----:B------:R-:W3:Y:S01]  /*6120*/  LDS.128 R4, [R5+0x120] ;  /* 0x0001200005047984 */ /* 0x000ee20000000c00 */
[----:B------:R-:W-:Y:S01]  /*6130*/  UISETP.GE.AND UP0, UPT, UR42, 0x1, UPT ;  /* 0x000000012a00788c */ /* 0x000fe2000bf06270 */
[----:B------:R-:W-:Y:S01]  /*6140*/  @!PT LDS RZ, [RZ] ;  /* 0x00000000fffff984 */ /* 0x000fe20000000800 */
[----:B------:R-:W-:Y:S01]  /*6150*/  @!PT LDS RZ, [RZ] ;  /* 0x00000000fffff984 */ /* 0x000fe20000000800 */
[----:B------:R-:W-:Y:S01]  /*6160*/  @!PT LDS RZ, [RZ] ;  /* 0x00000000fffff984 */ /* 0x000fe20000000800 */
[----:B------:R-:W-:Y:S01]  /*6170*/  @!PT LDS RZ, [RZ] ;  /* 0x00000000fffff984 */ /* 0x000fe20000000800 */
[----:B------:R1:W-:Y:S06]  /*6180*/  MEMBAR.ALL.CTA ;  /* 0x0000000000007992 */ /* 0x0003ec0000008000 */
[----:B-1----:R-:W1:Y:S01]  /*6190*/  FENCE.VIEW.ASYNC.S ;  /* 0x00000000000073c6 */ /* 0x002e620000000000 */
[----:B---3--:R-:W-:Y:S11]  /*61a0*/  LOP3.LUT P0, RZ, R6, 0x1, RZ, 0xc0, !PT ;  /* 0x0000000106ff7812 */ /* 0x008ff6000780c0ff */
[----:B------:R-:W-:Y:S02]  /*61b0*/  @!UPT UIADD3 URZ, UPT, UPT, URZ, URZ, URZ ;  /* 0x000000fffffff290 */ /* 0x000fe4000fffe0ff */
[----:B-1----:R-:W-:Y:S01]  /*61c0*/  VOTEU.ANY UP1, P0 ;  /* 0x0000000000ff7886 */ /* 0x002fe20000020100 */
[----:B------:R-:W-:Y:S01]  /*61d0*/  PLOP3.LUT P0, PT, PT, PT, UP1, 0x80, 0x8 ;  /* 0x000000000008781c */ /* 0x000fe20003f0f018 */
[----:B------:R-:W-:Y:S11]  /*61e0*/  UP2UR UR62, UPR, URZ, 0x2 ;  /* 0x00000002ff3e7883 */ /* 0x000ff60008000000 */
[----:B------:R-:W-:Y:S01]  /*61f0*/  @!UPT UIADD3 URZ, UPT, UPT, URZ, URZ, URZ ;  /* 0x000000fffffff290 */ /* 0x000fe2000fffe0ff */
[----:B--2---:R-:W-:Y:S02]  /*6200*/  @P0 SHF.R.U32.HI R0, RZ, 0x10, R5 ;  /* 0x00000010ff000819 */ /* 0x004fe40000011605 */
        /* <DEDUP_REMOVED lines=12> */
[----:B------:R-:W2:Y:S01]  /*62d0*/  LDCU UR13, c[0x0][0xf20] ;  /* 0x0001e400ff0d77ac */ /* 0x000ea20008000800 */
[----:B------:R-:W-:Y:S02]  /*62e0*/  UIMAD.WIDE.U32 UR4, UR56, UR55, URZ ;  /* 0x00000037380472a5 */ /* 0x000fe4000f8e00ff */
[----:B------:R-:W-:Y:S02]  /*62f0*/  UIMAD.WIDE.U32 UR6, UR60, UR52, URZ ;  /* 0x000000343c0672a5 */ /* 0x000fe4000f8e00ff */
[----:B------:R-:W-:Y:S02]  /*6300*/  UISETP.NE.AND UP0, UPT, UR54, 0x1, UPT ;  /* 0x000000013600788c */ /* 0x000fe4000bf05270 */
[----:B------:R-:W-:Y:S02]  /*6310*/  UIMAD.WIDE.U32 UR8, UR37, UR55, URZ ;  /* 0x00000037250872a5 */ /* 0x000fe4000f8e00ff */
[----:B------:R-:W-:Y:S02]  /*6320*/  UIMAD.WIDE.U32 UR10, UR38, UR52, URZ ;  /* 0x00000034260a72a5 */ /* 0x000fe4000f8e00ff */
[----:B------:R-:W-:Y:S02]  /*6330*/  UISETP.NE.AND UP1, UPT, UR43, 0x1, UPT ;  /* 0x000000012b00788c */ /* 0x000fe4000bf25270 */
[----:B------:R-:W-:Y:S01]  /*6340*/  UISETP.NE.AND UP2, UPT, UR42, 0x1, UPT ;  /* 0x000000012a00788c */ /* 0x000fe2000bf45270 */
[----:B------:R-:W-:Y:S02]  /*6350*/  UMOV UR4, UR5 ;  /* 0x0000000500047c82 */ /* 0x000fe40008000000 */
[----:B--2---:R-:W-:Y:S03]  /*6360*/  USHF.R.U32.HI UR5, URZ, UR13, UR4 ;  /* 0x0000000dff057299 */ /* 0x004fe60008011604 */
[----:B------:R-:W-:Y:S02]  /*6370*/  UMOV UR4, UR7 ;  /* 0x0000000700047c82 */ /* 0x000fe40008000000 */
[----:B------:R-:W-:Y:S02]  /*6380*/  USHF.R.U32.HI UR7, URZ, UR53, UR4 ;  /* 0x00000035ff077299 */ /* 0x000fe40008011604 */
[----:B------:R-:W-:Y:S02]  /*6390*/  USEL UR4, UR56, UR5, !UP0 ;  /* 0x0000000538047287 */ /* 0x000fe4000c000000 */
[----:B------:R-:W-:Y:S01]  /*63a0*/  USEL UR7, UR60, UR7, !UP1 ;  /* 0x000000073c077287 */ /* 0x000fe2000c800000 */
[----:B------:R-:W-:Y:S01]  /*63b0*/  UMOV UR5, UR9 ;  /* 0x0000000900057c82 */ /* 0x000fe20008000000 */
[----:B------:R-:W-:Y:S02]  /*63c0*/  UIMAD.WIDE.U32 UR8, UR4, UR40, URZ ;  /* 0x00000028040872a5 */ /* 0x000fe4000f8e00ff */
[----:B------:R-:W-:Y:S03]  /*63d0*/  USHF.R.U32.HI UR6, URZ, UR13, UR5 ;  /* 0x0000000dff067299 */ /* 0x000fe60008011605 */
[----:B------:R-:W-:Y:S01]  /*63e0*/  UMOV UR5, UR11 ;  /* 0x0000000b00057c82 */ /* 0x000fe20008000000 */
[----:B------:R-:W-:Y:S02]  /*63f0*/  UIMAD.WIDE.U32 UR10, UR7, UR40, URZ ;  /* 0x00000028070a72a5 */ /* 0x000fe4000f8e00ff */
[----:B------:R-:W-:Y:S02]  /*6400*/  USHF.R.U32.HI UR13, URZ, UR53, UR5 ;  /* 0x00000035ff0d7299 */ /* 0x000fe40008011605 */
[----:B------:R-:W-:Y:S01]  /*6410*/  USEL UR6, UR37, UR6, !UP0 ;  /* 0x0000000625067287 */ /* 0x000fe2000c000000 */
[----:B------:R-:W-:Y:S02]  /*6420*/  UMOV UR5, UR9 ;  /* 0x0000000900057c82 */ /* 0x000fe40008000000 */
[----:B------:R-:W-:Y:S01]  /*6430*/  UMOV UR10, UR11 ;  /* 0x0000000b000a7c82 */ /* 0x000fe20008000000 */
[----:B------:R-:W-:Y:S02]  /*6440*/  @UP2 USHF.R.U32.HI UR4, URZ, UR41, UR5 ;  /* 0x00000029ff042299 */ /* 0x000fe40008011605 */
[----:B------:R-:W-:Y:S02]  /*6450*/  @UP2 USHF.R.U32.HI UR7, URZ, UR41, UR10 ;  /* 0x00000029ff072299 */ /* 0x000fe4000801160a */
[----:B------:R-:W-:Y:S02]  /*6460*/  UIMAD UR4, UR42, UR4, URZ ;  /* 0x000000042a0472a4 */ /* 0x000fe4000f8e02ff */
        /* <DEDUP_REMOVED lines=8> */
[----:B------:R-:W-:Y:S02]  /*64f0*/  USEL UR11, UR6, UR4, !UP2 ;  /* 0x00000004060b7287 */ /* 0x000fe4000d000000 */
[----:B------:R-:W-:Y:S02]  /*6500*/  UIADD3 UR8, UPT, UPT, -UR5, URZ, URZ ;  /* 0x000000ff05087290 */ /* 0x000fe4000fffe1ff */
[----:B------:R-:W-:Y:S01]  /*6510*/  UIADD3 UR10, UPT, UPT, -UR11, URZ, URZ ;  /* 0x000000ff0b0a7290 */ /* 0x000fe2000fffe1ff */
[----:B------:R-:W-:Y:S01]  /*6520*/  @!UP0 UMOV UR4, UR9 ;  /* 0x0000000900048c82 */ /* 0x000fe20008000000 */
[----:B------:R-:W-:Y:S02]  /*6530*/  UIADD3 UR9, UPT, UPT, -UR6, URZ, URZ ;  /* 0x000000ff06097290 */ /* 0x000fe4000fffe1ff */
[----:B------:R-:W-:Y:S02]  /*6540*/  @!UP0 USHF.R.U32.HI UR4, URZ, UR41, UR4 ;  /* 0x00000029ff048299 */ /* 0x000fe40008011604 */
[----:B------:R-:W-:Y:S02]  /*6550*/  UIMAD UR10, UR42, UR10, UR6 ;  /* 0x0000000a2a0a72a4 */ /* 0x000fe4000f8e0206 */
[----:B------:R-:W-:Y:S04]  /*6560*/  @!UP0 USEL UR4, UR5, UR4, !UP2 ;  /* 0x0000000405048287 */ /* 0x000fe8000d000000 */
[----:B------:R-:W-:Y:S02]  /*6570*/  @!UP0 UIMAD UR10, UR7, UR10, UR4 ;  /* 0x0000000a070a82a4 */ /* 0x000fe4000f8e0204 */
[----:B------:R-:W-:Y:S02]  /*6580*/  @!UP0 UIADD3 UR11, UPT, UPT, UR11, -UR4, URZ ;  /* 0x800000040b0b8290 */ /* 0x000fe4000fffe0ff */
[----:B------:R-:W-:Y:S02]  /*6590*/  UIMAD UR7, UR43, UR8, UR38 ;  /* 0x000000082b0772a4 */ /* 0x000fe4000f8e0226 */
[----:B------:R-:W-:Y:S02]  /*65a0*/  @!UP0 UIMAD UR6, UR11, UR42, UR5 ;  /* 0x0000002a0b0682a4 */ /* 0x000fe4000f8e0205 */
[----:B------:R-:W-:Y:S01]  /*65b0*/  UIMAD UR4, UR54, UR9, UR37 ;  /* 0x00000009360472a4 */ /* 0x000fe2000f8e0225 */
[----:B------:R-:W-:Y:S02]  /*65c0*/  @!UP0 UMOV UR5, UR10 ;  /* 0x0000000a00058c82 */ /* 0x000fe40008000000 */
[----:B------:R-:W-:Y:S02]  /*65d0*/  UIMAD UR38, UR5, UR43, UR7 ;  /* 0x0000002b052672a4 */ /* 0x000fe4000f8e0207 */
[----:B------:R-:W-:Y:S11]  /*65e0*/  UIMAD UR37, UR6, UR54, UR4 ;  /* 0x00000036062572a4 */ /* 0x000ff6000f8e0204 */
[----:B------:R-:W-:Y:S01]  /*65f0*/  @!UPT UIADD3 URZ, UPT, UPT, URZ, URZ, URZ ;  /* 0x000000fffffff290 */ /* 0x000fe2000fffe0ff */
.L_x_106:
[----:B------:R-:W-:Y:S01]  /*6600*/  UISETP.NE.AND UP0, UPT, UR39, 0x1, UPT ;  /* 0x000000012700788c */ /* 0x000fe2000bf05270 */
[----:B------:R-:W-:Y:S01]  /*6610*/  LOP3.LUT P0, RZ, R87, 0x1b0, RZ, 0xc0, !PT ;  /* 0x000001b057ff7812 */ /* 0x000fe2000780c0ff */
[----:B------:R-:W-:Y:S01]  /*6620*/  USHF.L.U32 UR49, UR12, 0x7, URZ ;  /* 0x000000070c317899 */ /* 0x000fe200080006ff */
[----:B------:R-:W-:Y:S01]  /*6630*/  BSSY.RECONVERGENT B6, `(.L_x_107) ;  /* 0x0000034000067945 */ /* 0x000fe20003800200 */
[----:B------:R-:W-:Y:S01]  /*6640*/  USHF.L.U32 UR50, UR20, 0x7, URZ ;  /* 0x0000000714327899 */ /* 0x000fe200080006ff */
[----:B------:R-:W-:Y:S06]  /*6650*/  IADD3 R89, PT, PT, R89, 0x1, RZ ;  /* 0x0000000159597810 */ /* 0x000fec0007ffe0ff */
[----:B------:R-:W2:Y:S01]  /*6660*/  @!UP0 LDCU.128 UR16, c[0x0][0xf10] ;  /* 0x0001e200ff1087ac */ /* 0x000ea20008000c00 */
[----:B------:R-:W3:Y:S01]  /*6670*/  @!UP0 LDCU UR5, c[0x0][0xf0c] ;  /* 0x0001e180ff0587ac */ /* 0x000ee20008000800 */
[----:B------:R-:W4:Y:S01]  /*6680*/  @!UP0 LDCU UR10, c[0x0][0xf20] ;  /* 0x0001e400ff0a87ac */ /* 0x000f220008000800 */
[----:B--2---:R-:W-:Y:S02]  /*6690*/  UIMAD.WIDE.U32 UR8, UR38, UR16, URZ ;  /* 0x00000010260872a5 */ /* 0x004fe4000f8e00ff */
[----:B------:R-:W-:Y:S02]  /*66a0*/  UIMAD.WIDE.U32 UR6, UR37, UR19, URZ ;  /* 0x00000013250672a5 */ /* 0x000fe4000f8e00ff */
[----:B------:R-:W-:Y:S03]  /*66b0*/  @!UP0 UISETP.NE.AND UP1, UPT, UR18, 0x1, UPT ;  /* 0x000000011200888c */ /* 0x000fe6000bf25270 */
[----:B------:R-:W-:Y:S01]  /*66c0*/  @!UP0 UMOV UR4, UR9 ;  /* 0x0000000900048c82 */ /* 0x000fe20008000000 */
[----:B---3--:R-:W-:Y:S02]  /*66d0*/  @!UP0 UISETP.NE.AND UP2, UPT, UR5, 0x1, UPT ;  /* 0x000000010500888c */ /* 0x008fe4000bf45270 */
[----:B------:R-:W-:Y:S01]  /*66e0*/  @!UP0 USHF.R.U32.HI UR4, URZ, UR17, UR4 ;  /* 0x00000011ff048299 */ /* 0x000fe20008011604 */
[----:B------:R-:W-:Y:S02]  /*66f0*/  @!UP0 UMOV UR6, UR7 ;  /* 0x0000000700068c82 */ /* 0x000fe40008000000 */
[----:B----4-:R-:W-:Y:S02]  /*6700*/  @!UP0 USHF.R.U32.HI UR6, URZ, UR10, UR6 ;  /* 0x0000000aff068299 */ /* 0x010fe40008011606 */
[----:B------:R-:W-:Y:S02]  /*6710*/  @!UP0 USEL UR7, UR38, UR4, !UP2 ;  /* 0x0000000426078287 */ /* 0x000fe4000d000000 */
[----:B------:R-:W-:Y:S04]  /*6720*/  @!UP0 USEL UR6, UR37, UR6, !UP1 ;  /* 0x0000000625068287 */ /* 0x000fe8000c800000 */
[----:B------:R-:W-:Y:S02]  /*6730*/  @!UP0 UIADD3 UR4, UPT, UPT, -UR7, UR6, URZ ;  /* 0x0000000607048290 */ /* 0x000fe4000fffe1ff */
[----:B------:R-:W-:Y:S02]  /*6740*/  @!UP0 UIADD3 UR6, UPT, UPT, UR7, -UR6, URZ ;  /* 0x8000000607068290 */ /* 0x000fe4000fffe0ff */
[----:B------:R-:W-:Y:S02]  /*6750*/  @!UP0 UIMAD UR38, UR4, UR5, UR38 ;  /* 0x00000005042682a4 */ /* 0x000fe4000f8e0226 */
[----:B------:R-:W-:Y:S01]  /*6760*/  @!UP0 UIMAD UR37, UR6, UR18, UR37 ;  /* 0x00000012062582a4 */ /* 0x000fe2000f8e0225 */
[----:B------:R-:W-:Y:S11]  /*6770*/  @!P0 BRA `(.L_x_108) ;  /* 0x00000000007c8947 */ /* 0x000ff60003800000 */
[----:B------:R-:W2:Y:S01]  /*6780*/  LDCU.64 UR8, c[0x4][0x80] ;  /* 0x01001000ff0877ac */ /* 0x000ea20008000a00 */
[----:B------:R-:W-:Y:S01]  /*6790*/  MOV R2, 0x0 ;  /* 0x0000000000027802 */ /* 0x000fe20000000f00 */
[----:B------:R-:W-:Y:S02]  /*67a0*/  HFMA2 R12, -RZ, RZ, 0, 5.9604644775390625e-08 ;  /* 0x00000001ff0c7431 */ /* 0x000fe400000001ff */
[----:B------:R-:W-:Y:S01]  /*67b0*/  IMAD.MOV.U32 R8, RZ, RZ, 0x70 ;  /* 0x00000070ff087424 */ /* 0x000fe200078e00ff */
[----:B------:R3:W4:Y:S01]  /*67c0*/  LDC.64 R14, c[0x4][R2] ;  /* 0x01000000020e7b82 */ /* 0x0007220000000a00 */
[----:B------:R-:W1:Y:S01]  /*67d0*/  LDCU.64 UR6, c[0x4][0x88] ;  /* 0x01001100ff0677ac */ /* 0x000e620008000a00 */
[----:B------:R-:W-:Y:S01]  /*67e0*/  IMAD.MOV.U32 R13, RZ, RZ, RZ ;  /* 0x000000ffff0d7224 */ /* 0x000fe200078e00ff */
[----:B------:R-:W1:Y:S01]  /*67f0*/  LDCU.64 UR4, c[0x4][0x8] ;  /* 0x01000100ff0477ac */ /* 0x000e620008000a00 */
[----:B--2---:R-:W-:Y:S01]  /*6800*/  MOV R5, UR9 ;  /* 0x0000000900057c02 */ /* 0x004fe20008000f00 */
[----:B------:R-:W-:Y:S01]  /*6810*/  IMAD.U32 R4, RZ, RZ, UR8 ;  /* 0x00000008ff047e24 */ /* 0x000fe2000f8e00ff */
[----:B-1----:R-:W-:Y:S01]  /*6820*/  MOV R7, UR7 ;  /* 0x0000000700077c02 */ /* 0x002fe20008000f00 */
[----:B------:R-:W-:Y:S01]  /*6830*/  IMAD.U32 R6, RZ, RZ, UR6 ;  /* 0x00000006ff067e24 */ /* 0x000fe2000f8e00ff */
[----:B------:R-:W-:Y:S01]  /*6840*/  MOV R11, UR5 ;  /* 0x00000005000b7c02 */ /* 0x000fe20008000f00 */
[----:B------:R-:W-:Y:S02]  /*6850*/  IMAD.U32 R10, RZ, RZ, UR4 ;  /* 0x00000004ff0a7e24 */ /* 0x000fe4000f8e00ff */
[----:B------:R-:W-:Y:S07]  /*6860*/  LEPC R20, `(.L_x_109) ;  /* 0x000000001014794e */ /* 0x000fee0000000000 */
[----:B---345:R-:W-:Y:S05]  /*6870*/  CALL.ABS.NOINC R14 ;  /* 0x000000000e007343 */ /* 0x038fea0003c00000 */
.L_x_109:
[----:B------:R-:W1:Y:S01]  /*6880*/  LDCU.64 UR8, c[0x4][0x80] ;  /* 0x01001000ff0877ac */ /* 0x000e620008000a00 */
[----:B------:R-:W2:Y:S01]  /*6890*/  LDC.64 R2, c[0x4][R2] ;  /* 0x0100000002027b82 */ /* 0x000ea20000000a00 */
[----:B------:R-:W-:Y:S02]  /*68a0*/  HFMA2 R12, -RZ, RZ, 0, 5.9604644775390625e-08 ;  /* 0x00000001ff0c7431 */ /* 0x000fe400000001ff */
[----:B------:R-:W-:Y:S02]  /*68b0*/  IMAD.MOV.U32 R8, RZ, RZ, 0x70 ;  /* 0x00000070ff087424 */ /* 0x000fe400078e00ff */
[----:B------:R-:W-:Y:S01]  /*68c0*/  IMAD.MOV.U32 R13, RZ, RZ, RZ ;  /* 0x000000ffff0d7224 */ /* 0x000fe200078e00ff */
[----:B------:R-:W3:Y:S01]  /*68d0*/  LDCU.64 UR6, c[0x4][0x88] ;  /* 0x01001100ff0677ac */ /* 0x000ee20008000a00 */
[----:B------:R-:W4:Y:S01]  /*68e0*/  LDCU.64 UR4, c[0x4][0x8] ;  /* 0x01000100ff0477ac */ /* 0x000f220008000a00 */
[----:B-1----:R-:W-:Y:S02]  /*68f0*/  MOV R4, UR8 ;  /* 0x0000000800047c02 */ /* 0x002fe40008000f00 */
[----:B------:R-:W-:Y:S02]  /*6900*/  MOV R5, UR9 ;  /* 0x0000000900057c02 */ /* 0x000fe40008000f00 */
[----:B---3--:R-:W-:Y:S01]  /*6910*/  MOV R7, UR7 ;  /* 0x0000000700077c02 */ /* 0x008fe20008000f00 */
[----:B------:R-:W-:Y:S01]  /*6920*/  IMAD.U32 R6, RZ, RZ, UR6 ;  /* 0x00000006ff067e24 */ /* 0x000fe2000f8e00ff */
[----:B----4-:R-:W-:Y:S01]  /*6930*/  MOV R11, UR5 ;  /* 0x00000005000b7c02 */ /* 0x010fe20008000f00 */
[----:B------:R-:W-:Y:S02]  /*6940*/  IMAD.U32 R10, RZ, RZ, UR4 ;  /* 0x00000004ff0a7e24 */ /* 0x000fe4000f8e00ff */
[----:B------:R-:W-:Y:S07]  /*6950*/  LEPC R20, `(.L_x_108) ;  /* 0x000000001014794e */ /* 0x000fee0000000000 */
[----:B--2---:R-:W-:Y:S05]  /*6960*/  CALL.ABS.NOINC R2 ;  /* 0x0000000002007343 */ /* 0x004fea0003c00000 */
.L_x_108:
[----:B------:R-:W-:Y:S05]  /*6970*/  BSYNC.RECONVERGENT B6 ;  /* 0x0000000000067941 */ /* 0x000fea0003800200 */
.L_x_107:
[----:B------:R-:W-:Y:S02]  /*6980*/  ISETP.NE.U32.AND P0, PT, RZ, UR58, PT ;  /* 0x0000003aff007c0c */ /* 0x000fe4000bf05070 */
[C---:B------:R-:W-:Y:S02]  /*6990*/  ISETP.NE.U32.AND P1, PT, R82.reuse, RZ, PT ;  /* 0x000000ff5200720c */ /* 0x040fe40003f25070 */
[----:B------:R-:W-:Y:S02]  /*69a0*/  ISETP.NE.U32.AND P4, PT, R82, RZ, PT ;  /* 0x000000ff5200720c */ /* 0x000fe40003f85070 */
[----:B------:R-:W-:Y:S02]  /*69b0*/  ISETP.NE.AND.EX P0, PT, RZ, UR59, PT, P0 ;  /* 0x0000003bff007c0c */ /* 0x000fe4000bf05300 */
[C---:B------:R-:W-:Y:S02]  /*69c0*/  ISETP.NE.AND.EX P1, PT, R83.reuse, RZ, PT, P1 ;  /* 0x000000ff5300720c */ /* 0x040fe40003f25310 */
[----:B------:R-:W-:Y:S02]  /*69d0*/  ISETP.NE.AND.EX P4, PT, R83, RZ, P0, P4 ;  /* 0x000000ff5300720c */ /* 0x000fe40000785340 */
[----:B------:R-:W-:Y:S02]  /*69e0*/  ISETP.NE.U32.AND P5, PT, R78, RZ, PT ;  /* 0x000000ff4e00720c */ /* 0x000fe40003fa5070 */
[----:B------:R-:W-:Y:S02]  /*69f0*/  ISETP.NE.U32.AND P3, PT, RZ, UR58, PT ;  /* 0x0000003aff007c0c */ /* 0x000fe4000bf65070 */
[----:B------:R-:W-:Y:S02]  /*6a00*/  PLOP3.LUT P2, PT, PT, PT, PT, 0x8, 0x80 ;  /* 0x000000000080781c */ /* 0x000fe40003f4e170 */
[----:B------:R-:W-:Y:S02]  /*6a10*/  ISETP.NE.AND.EX P5, PT, R79, RZ, PT, P5 ;  /* 0x000000ff4f00720c */ /* 0x000fe40003fa5350 */
[----:B------:R-:W-:Y:S03]  /*6a20*/  ISETP.NE.AND.EX P3, PT, RZ, UR59, PT, P3 ;  /* 0x0000003bff007c0c */ /* 0x000fe6000bf65330 */
[----:B------:R-:W-:Y:S01]  /*6a30*/  @!P4 PLOP3.LUT P2, PT, P1, PT, PT, 0x80, 0x8 ;  /* 0x000000000008c81c */ /* 0x000fe20000f4f070 */
[----:B------:R-:W-:Y:S01]  /*6a40*/  @!UPT UIADD3 URZ, UPT, UPT, URZ, URZ, URZ ;  /* 0x000000fffffff290 */ /* 0x000fe2000fffe0ff */
[----:B------:R-:W-:Y:S11]  /*6a50*/  @!P1 BRA `(.L_x_110) ;  /* 0x0000000000309947 */ /* 0x000ff60003800000 */
[----:B------:R-:W-:Y:S01]  /*6a60*/  ISETP.NE.U32.AND P0, PT, R80, RZ, PT ;  /* 0x000000ff5000720c */ /* 0x000fe20003f05070 */
[----:B------:R-:W2:Y:S01]  /*6a70*/  LDCU.64 UR4, c[0x0][0x358] ;  /* 0x00006b00ff0477ac */ /* 0x000ea20008000a00 */
[----:B------:R-:W-:Y:S02]  /*6a80*/  IMAD.MOV.U32 R84, RZ, RZ, 0x1 ;  /* 0x00000001ff547424 */ /* 0x000fe400078e00ff */
[----:B------:R-:W-:Y:S11]  /*6a90*/  ISETP.NE.AND.EX P0, PT, R81, RZ, PT, P0 ;  /* 0x000000ff5100720c */ /* 0x000ff60003f05300 */
[----:B------:R-:W-:Y:S02]  /*6aa0*/  @!UPT UIADD3 URZ, UPT, UPT, URZ, URZ, URZ ;  /* 0x000000fffffff290 */ /* 0x000fe4000fffe0ff */
[----:B------:R-:W3:Y:S01]  /*6ab0*/  @P0 LDC.64 R2, c[0x0][0xc88] ;  /* 0x00032200ff020b82 */ /* 0x000ee20000000a00 */
[----:B-1----:R-:W-:Y:S04]  /*6ac0*/  @P0 IMAD R0, R82, UR36, RZ ;  /* 0x0000002452000c24 */ /* 0x002fe8000f8e02ff */
[----:B---3--:R-:W-:Y:S04]  /*6ad0*/  @P0 IMAD.WIDE R2, R0, 0x4, R2 ;  /* 0x0000000400020825 */ /* 0x008fe800078e0202 */
[----:B------:R-:W-:Y:S01]  /*6ae0*/  HFMA2 R0, -RZ, RZ, 0, 5.9604644775390625e-08 ;  /* 0x00000001ff007431 */ /* 0x000fe200000001ff */
[----:B--2--5:R2:W5:Y:S04]  /*6af0*/  @P0 LDG.E R41, desc[UR4][R2.64] ;  /* 0x0000000402290981 */ /* 0x024568000c1e1900 */
[----:B------:R-:W-:Y:S01]  /*6b00*/  @!P0 PRMT R84, R0, 0x7610, R84 ;  /* 0x0000761000548816 */ /* 0x000fe20000000054 */
[----:B--2---:R-:W3:Y:S06]  /*6b10*/  @!P0 LDC R41, c[0x0][0xc80] ;  /* 0x00032000ff298b82 */ /* 0x004eec0000000800 */
.L_x_110:
[----:B------:R-:W-:Y:S05]  /*6b20*/  @!P5 BRA `(.L_x_111) ;  /* 0x000000000024d947 */ /* 0x000fea0003800000 */
[----:B------:R-:W-:Y:S01]  /*6b30*/  ISETP.NE.U32.AND P0, PT, R76, RZ, PT ;  /* 0x000000ff4c00720c */ /* 0x000fe20003f05070 */
[----:B------:R-:W2:Y:S03]  /*6b40*/  LDCU.64 UR4, c[0x0][0x358] ;  /* 0x00006b00ff0477ac */ /* 0x000ea60008000a00 */
[----:B------:R-:W-:Y:S11]  /*6b50*/  ISETP.NE.AND.EX P0, PT, R77, RZ, PT, P0 ;  /* 0x000000ff4d00720c */ /* 0x000ff60003f05300 */
[----:B------:R-:W-:Y:S02]  /*6b60*/  @!UPT UIADD3 URZ, UPT, UPT, URZ, URZ, URZ ;  /* 0x000000fffffff290 */ /* 0x000fe4000fffe0ff */
[----:B------:R-:W4:Y:S01]  /*6b70*/  @P0 LDC.64 R2, c[0x0][0xca8] ;  /* 0x00032a00ff020b82 */ /* 0x000f220000000a00 */
[----:B-1----:R-:W-:Y:S04]  /*6b80*/  @P0 IMAD R0, R78, UR36, RZ ;  /* 0x000000244e000c24 */ /* 0x002fe8000f8e02ff */
[----:B----4-:R-:W-:Y:S05]  /*6b90*/  @P0 IMAD.WIDE R2, R0, 0x4, R2 ;  /* 0x0000000400020825 */ /* 0x010fea00078e0202 */
[----:B--2--5:R2:W5:Y:S02]  /*6ba0*/  @P0 LDG.E R38, desc[UR4][R2.64] ;  /* 0x0000000402260981 */ /* 0x024564000c1e1900 */
[----:B--2---:R-:W4:Y:S02]  /*6bb0*/  @!P0 LDC R38, c[0x0][0xca0] ;  /* 0x00032800ff268b82 */ /* 0x004f240000000800 */
.L_x_111:
[----:B---3-5:R-:W-:Y:S01]  /*6bc0*/  FSETP.NEU.AND P0, PT, R41, RZ, PT ;  /* 0x000000ff2900720b */ /* 0x028fe20003f0d000 */
[----:B------:R-:W-:Y:S01]  /*6bd0*/  BSSY B1, `(.L_x_112) ;  /* 0x0000038000017945 */ /* 0x000fe20003800000 */
[----:B------:R-:W-:Y:S01]  /*6be0*/  SEL R5, RZ, 0xffffffff, P3 ;  /* 0xffffffffff057807 */ /* 0x000fe20001800000 */
[----:B------:R-:W-:Y:S01]  /*6bf0*/  IMAD.MOV.U32 R46, RZ, RZ, 0x1 ;  /* 0x00000001ff2e7424 */ /* 0x000fe200078e00ff */
[----:B------:R-:W-:Y:S01]  /*6c00*/  @!P4 LOP3.LUT P3, RZ, R84, 0xff, RZ, 0xc0, !PT ;  /* 0x000000ff54ffc812 */ /* 0x000fe2000786c0ff */
[C---:B------:R-:W-:Y:S01]  /*6c10*/  IMAD R39, R36.reuse, 0x80, R37 ;  /* 0x0000008024277824 */ /* 0x040fe200078e0225 */
[----:B-1----:R-:W-:Y:S01]  /*6c20*/  @!P4 SEL R0, RZ, 0xffffffff, P0 ;  /* 0xffffffffff00c807 */ /* 0x002fe20000000000 */
[----:B------:R-:W-:Y:S01]  /*6c30*/  IMAD R90, R97, -0x10, R95 ;  /* 0xfffffff0615a7824 */ /* 0x000fe200078e025f */
[----:B------:R-:W-:Y:S01]  /*6c40*/  LOP3.LUT R93, R93, 0x1, RZ, 0x3c, !PT ;  /* 0x000000015d5d7812 */ /* 0x000fe200078e3cff */
[----:B------:R-:W-:Y:S01]  /*6c50*/  IMAD.MOV.U32 R47, RZ, RZ, RZ ;  /* 0x000000ffff2f7224 */ /* 0x000fe200078e00ff */
[C---:B------:R-:W-:Y:S02]  /*6c60*/  @P2 SEL R0, R5.reuse, R0, !P3 ;  /* 0x0000000005002207 */ /* 0x040fe40005800000 */
[----:B------:R-:W-:Y:S02]  /*6c70*/  CS2R R74, SRZ ;  /* 0x00000000004a7805 */ /* 0x000fe4000001ff00 */
[----:B------:R-:W-:Y:S02]  /*6c80*/  LEA R100, R36, UR44, 0x3 ;  /* 0x0000002c24647c11 */ /* 0x000fe4000f8e18ff */
[----:B------:R-:W-:Y:S02]  /*6c90*/  CS2R R72, SRZ ;  /* 0x0000000000487805 */ /* 0x000fe4000001ff00 */
[----:B------:R-:W-:Y:S02]  /*6ca0*/  @!P4 LOP3.LUT R0, R0, 0x1, RZ, 0xc0, !PT ;  /* 0x000000010000c812 */ /* 0x000fe400078ec0ff */
[----:B------:R-:W-:Y:S02]  /*6cb0*/  CS2R R66, SRZ ;  /* 0x0000000000427805 */ /* 0x000fe4000001ff00 */
[----:B------:R-:W-:Y:S02]  /*6cc0*/  SHF.L.U32 R3, R92, 0x1f, RZ ;  /* 0x0000001f5c037819 */ /* 0x000fe400000006ff */
[----:B------:R-:W-:Y:S02]  /*6cd0*/  CS2R R64, SRZ ;  /* 0x0000000000407805 */ /* 0x000fe4000001ff00 */
[----:B------:R-:W-:Y:S02]  /*6ce0*/  ISETP.NE.U32.OR P5, PT, R0, 0x1, P4 ;  /* 0x000000010000780c */ /* 0x000fe400027a5470 */
[----:B------:R-:W-:Y:S02]  /*6cf0*/  CS2R R58, SRZ ;  /* 0x00000000003a7805 */ /* 0x000fe4000001ff00 */
[----:B------:R-:W-:Y:S02]  /*6d00*/  LOP3.LUT P4, R88, R84, 0xff, RZ, 0xc0, !PT ;  /* 0x000000ff54587812 */ /* 0x000fe4000788c0ff */
[----:B------:R-:W-:Y:S02]  /*6d10*/  CS2R R56, SRZ ;  /* 0x0000000000387805 */ /* 0x000fe4000001ff00 */
[----:B------:R-:W-:Y:S02]  /*6d20*/  SEL R0, RZ, 0xffffffff, P0 ;  /* 0xffffffffff007807 */ /* 0x000fe40000000000 */
[----:B------:R-:W-:Y:S02]  /*6d30*/  CS2R R50, SRZ ;  /* 0x0000000000327805 */ /* 0x000fe4000001ff00 */
[----:B------:R-:W-:Y:S02]  /*6d40*/  P2R R99, PR, RZ, 0x20 ;  /* 0x00000020ff637803 */ /* 0x000fe40000000000 */
[----:B------:R-:W-:Y:S02]  /*6d50*/  CS2R R48, SRZ ;  /* 0x0000000000307805 */ /* 0x000fe4000001ff00 */
[----:B------:R-:W-:Y:S04]  /*6d60*/  @P1 SEL R0, R5, R0, !P4 ;  /* 0x0000000005001207 */ /* 0x000fe80006000000 */
[----:B------:R-:W-:Y:S02]  /*6d70*/  LOP3.LUT R0, R0, 0x1, RZ, 0xc0, !PT ;  /* 0x0000000100007812 */ /* 0x000fe400078ec0ff */
[----:B------:R-:W-:Y:S02]  /*6d80*/  @P5 SHF.L.U32 R2, R93, 0x1f, RZ ;  /* 0x0000001f5d025819 */ /* 0x000fe400000006ff */
[----:B------:R-:W-:Y:S02]  /*6d90*/  ISETP.NE.U32.AND P0, PT, R0, 0x1, PT ;  /* 0x000000010000780c */ /* 0x000fe40003f05070 */
[----:B------:R-:W1:Y:S02]  /*6da0*/  @P5 SYNCS.PHASECHK.TRANS64.TRYWAIT P3, [UR44+0x60], R2 ;  /* 0x00006002ff0055a7 */ /* 0x000e64000806112c */
[----:B------:R-:W-:Y:S01]  /*6db0*/  P2R R60, PR, RZ, 0x1 ;  /* 0x00000001ff3c7803 */ /* 0x000fe20000000000 */
[----:B------:R2:W3:Y:S01]  /*6dc0*/  SYNCS.PHASECHK.TRANS64.TRYWAIT P2, [R100+URZ+0xd0], R3 ;  /* 0x0000d003640075a7 */ /* 0x0004e200080411ff */
[----:B-1----:R-:W-:Y:S01]  /*6dd0*/  @P5 SEL R46, RZ, 0x1, !P3 ;  /* 0x00000001ff2e5807 */ /* 0x002fe20005800000 */
[----:B--2---:R-:W-:Y:S06]  /*6de0*/  @!P5 BRA `(.L_x_113) ;  /* 0x000000000058d947 */ /* 0x004fec0003800000 */
[----:B------:R-:W-:Y:S01]  /*6df0*/  IMAD.MOV.U32 R75, RZ, RZ, RZ ;  /* 0x000000ffff4b7224 */ /* 0x000fe200078e00ff */
[----:B------:R-:W-:Y:S01]  /*6e00*/  ISETP.NE.AND P0, PT, R46, RZ, PT ;  /* 0x000000ff2e00720c */ /* 0x000fe20003f05270 */
[----:B------:R-:W-:Y:S01]  /*6e10*/  BSSY B0, `(.L_x_114) ;  /* 0x000000c000007945 */ /* 0x000fe20003800000 */
[----:B------:R-:W-:Y:S02]  /*6e20*/  CS2R R50, SRZ ;  /* 0x0000000000327805 */ /* 0x000fe4000001ff00 */
[----:B------:R-:W-:Y:S02]  /*6e30*/  CS2R R48, SRZ ;  /* 0x0000000000307805 */ /* 0x000fe4000001ff00 */
[----:B------:R-:W-:Y:S02]  /*6e40*/  CS2R R58, SRZ ;  /* 0x00000000003a7805 */ /* 0x000fe4000001ff00 */
[----:B------:R-:W-:Y:S02]  /*6e50*/  CS2R R56, SRZ ;  /* 0x0000000000387805 */ /* 0x000fe4000001ff00 */
[----:B------:R-:W-:Y:S02]  /*6e60*/  CS2R R66, SRZ ;  /* 0x0000000000427805 */ /* 0x000fe4000001ff00 */
[----:B------:R-:W-:Y:S02]  /*6e70*/  CS2R R64, SRZ ;  /* 0x0000000000407805 */ /* 0x000fe4000001ff00 */
[----:B------:R-:W-:Y:S01]  /*6e80*/  CS2R R72, SRZ ;  /* 0x0000000000487805 */ /* 0x000fe2000001ff00 */
[----:B------:R-:W-:Y:S06]  /*6e90*/  @P0 BRA `(.L_x_115) ;  /* 0x00000000000c0947 */ /* 0x000fec0003800000 */
[----:B------:R-:W-:Y:S04]  /*6ea0*/  SHF.L.U32 R5, R93, 0x1f, RZ ;  /* 0x0000001f5d057819 */ /* 0x000fe800000006ff */
[----:B------:R-:W1:Y:S02]  /*6eb0*/  SYNCS.PHASECHK.TRANS64.TRYWAIT P0, [UR44+0x60], R5 ;  /* 0x00006005ff0075a7 */ /* 0x000e64000800112c */
[----:B-1----:R-:W-:Y:S05]  /*6ec0*/  @!P0 BRA `(.L_x_116) ;  /* 0x0000003c00cc8947 */ /* 0x002fea0003800000 */
.L_x_115:
[----:B------:R-:W-:Y:S05]  /*6ed0*/  BSYNC B0 ;  /* 0x0000000000007941 */ /* 0x000fea0003800000 */
.L_x_114:
[----:B------:R-:W-:Y:S01]  /*6ee0*/  ISETP.NE.AND P0, PT, R60, RZ, PT ;  /* 0x000000ff3c00720c */ /* 0x000fe20003f05270 */
[----:B------:R-:W-:Y:S11]  /*6ef0*/  HFMA2 R47, -RZ, RZ, 0, 5.9604644775390625e-08 ;  /* 0x00000001ff2f7431 */ /* 0x000ff600000001ff */
[----:B------:R-:W-:Y:S01]  /*6f00*/  @!UPT UIADD3 URZ, UPT, UPT, URZ, URZ, URZ ;  /* 0x000000fffffff290 */ /* 0x000fe2000fffe0ff */
[----:B------:R2:W1:Y:S04]  /*6f10*/  @P0 LDS.128 R48, [R96] ;  /* 0x0000000060300984 */ /* 0x0004680000000c00 */
[----:B------:R2:W1:Y:S04]  /*6f20*/  @P0 LDS.128 R56, [R95+0x10] ;  /* 0x000010005f380984 */ /* 0x0004680000000c00 */
[----:B------:R2:W1:Y:S04]  /*6f30*/  @P0 LDS.128 R64, [R94+0x20] ;  /* 0x000020005e400984 */ /* 0x0004680000000c00 */
[----:B------:R2:W1:Y:S02]  /*6f40*/  @P0 LDS.128 R72, [R90+0x30] ;  /* 0x000030005a480984 */ /* 0x0004640000000c00 */
.L_x_113:
[----:B------:R-:W-:Y:S05]  /*6f50*/  BSYNC B1 ;  /* 0x0000000000017941 */ /* 0x000fea0003800000 */
.L_x_112:
[----:B-1----:R-:W-:Y:S04]  /*6f60*/  SHF.R.U32.HI R0, RZ, 0x15, R39 ;  /* 0x00000015ff007819 */ /* 0x002fe80000011627 */
[----:B------:R-:W-:Y:S01]  /*6f70*/  LOP3.LUT P0, RZ, R0, 0x3, R85, 0x48, !PT ;  /* 0x0000000300ff7812 */ /* 0x000fe20007804855 */
[----:B------:R-:W-:Y:S01]  /*6f80*/  @!UPT UIADD3 URZ, UPT, UPT, URZ, URZ, URZ ;  /* 0x000000fffffff290 */ /* 0x000fe2000fffe0ff */
[----:B---3--:R-:W-:Y:S11]  /*6f90*/  @P2 BRA `(.L_x_117) ;  /* 0x0000000000082947 */ /* 0x008ff60003800000 */
[----:B------:R-:W1:Y:S02]  /*6fa0*/  SYNCS.PHASECHK.TRANS64.TRYWAIT P1, [R100+URZ+0xd0], R3 ;  /* 0x0000d003640075a7 */ /* 0x000e6400080211ff */
[----:B-1----:R-:W-:Y:S05]  /*6fb0*/  @!P1 BRA `(.L_x_118) ;  /* 0x0000003c00a89947 */ /* 0x002fea0003800000 */
.L_x_117:
[----:B------:R-:W-:Y:S05]  /*6fc0*/  @!P0 BRA `(.L_x_119) ;  /* 0x0000000000408947 */ /* 0x000fea0003800000 */
[----:B------:R-:W3:Y:S01]  /*6fd0*/  LDCU.64 UR8, c[0x4][0x70] ;  /* 0x01000e00ff0877ac */ /* 0x000ee20008000a00 */
[----:B-1----:R-:W-:Y:S01]  /*6fe0*/  MOV R3, 0x0 ;  /* 0x0000000000037802 */ /* 0x002fe20000000f00 */
[----:B------:R-:W-:Y:S02]  /*6ff0*/  HFMA2 R12, -RZ, RZ, 0, 5.9604644775390625e-08 ;  /* 0x00000001ff0c7431 */ /* 0x000fe400000001ff */
[----:B------:R-:W-:Y:S02]  /*7000*/  IMAD.MOV.U32 R8, RZ, RZ, 0x192 ;  /* 0x00000192ff087424 */ /* 0x000fe400078e00ff */
[----:B------:R-:W-:Y:S01]  /*7010*/  IMAD.MOV.U32 R13, RZ, RZ, RZ ;  /* 0x000000ffff0d7224 */ /* 0x000fe200078e00ff */
[----:B------:R-:W1:Y:S01]  /*7020*/  LDCU.64 UR6, c[0x4][0x78] ;  /* 0x01000f00ff0677ac */ /* 0x000e620008000a00 */
[----:B------:R-:W2:Y:S01]  /*7030*/  LDC.64 R2, c[0x4][R3] ;  /* 0x0100000003027b82 */ /* 0x000ea20000000a00 */
[----:B------:R-:W5:Y:S01]  /*7040*/  LDCU.64 UR4, c[0x4][0x10] ;  /* 0x01000200ff0477ac */ /* 0x000f620008000a00 */
[----:B---3--:R-:W-:Y:S01]  /*7050*/  MOV R5, UR9 ;  /* 0x0000000900057c02 */ /* 0x008fe20008000f00 */
[----:B------:R-:W-:Y:S01]  /*7060*/  IMAD.U32 R4, RZ, RZ, UR8 ;  /* 0x00000008ff047e24 */ /* 0x000fe2000f8e00ff */
[----:B-1----:R-:W-:Y:S01]  /*7070*/  MOV R7, UR7 ;  /* 0x0000000700077c02 */ /* 0x002fe20008000f00 */
[----:B------:R-:W-:Y:S01]  /*7080*/  IMAD.U32 R6, RZ, RZ, UR6 ;  /* 0x00000006ff067e24 */ /* 0x000fe2000f8e00ff */
[----:B-----5:R-:W-:Y:S01]  /*7090*/  MOV R11, UR5 ;  /* 0x00000005000b7c02 */ /* 0x020fe20008000f00 */
[----:B------:R-:W-:Y:S02]  /*70a0*/  IMAD.U32 R10, RZ, RZ, UR4 ;  /* 0x00000004ff0a7e24 */ /* 0x000fe4000f8e00ff */
[----:B------:R-:W-:Y:S07]  /*70b0*/  LEPC R20, `(.L_x_119) ;  /* 0x000000001014794e */ /* 0x000fee0000000000 */
[----:B--2-4-:R-:W-:Y:S05]  /*70c0*/  CALL.ABS.NOINC R2 ;  /* 0x0000000002007343 */ /* 0x014fea0003c00000 */
.L_x_119:
[C---:B------:R-:W-:Y:S01]  /*70d0*/  SHF.L.U32 R40, R48.reuse, 0x10, RZ ;  /* 0x0000001030287819 */ /* 0x040fe200000006ff */
[----:B------:R-:W-:Y:S05]  /*70e0*/  WARPSYNC.ALL ;  /* 0x0000000000007948 */ /* 0x000fea0003800000 */
[----:B------:R-:W-:Y:S01]  /*70f0*/  R2UR UR4, R39 ;  /* 0x00000000270472ca */ /* 0x000fe200000e0000 */
[----:B------:R-:W-:Y:S01]  /*7100*/  BSSY.RECONVERGENT B0, `(.L_x_120) ;  /* 0x0000088000007945 */ /* 0x000fe20003800200 */
[----:B------:R-:W-:Y:S02]  /*7110*/  LOP3.LUT R43, R48, 0xffff0000, RZ, 0xc0, !PT ;  /* 0xffff0000302b7812 */ /* 0x000fe400078ec0ff */
[----:B------:R-:W-:Y:S02]  /*7120*/  SHF.L.U32 R42, R49, 0x10, RZ ;  /* 0x00000010312a7819 */ /* 0x000fe400000006ff */
[----:B------:R-:W-:Y:S02]  /*7130*/  SHF.L.U32 R45, R51, 0x10, RZ ;  /* 0x00000010332d7819 */ /* 0x000fe400000006ff */
[----:B------:R-:W-:Y:S02]  /*7140*/  LOP3.LUT R44, R75, 0xffff0000, RZ, 0xc0, !PT ;  /* 0xffff00004b2c7812 */ /* 0x000fe400078ec0ff */
[----:B------:R-:W-:Y:S03]  /*7150*/  ISETP.NE.AND P0, PT, R98, RZ, PT ;  /* 0x000000ff6200720c */ /* 0x000fe60003f05270 */
[----:B------:R-:W4:Y:S02]  /*7160*/  LDTM.x32 R4, tmem[UR4] ;  /* 0x00000004000479ee */ /* 0x000f2400082c0000 */
[C---:B----4-:R-:W-:Y:S01]  /*7170*/  FMUL R0, R38.reuse, R4 ;  /* 0x0000000426007220 */ /* 0x050fe20000400000 */
[C---:B------:R-:W-:Y:S01]  /*7180*/  FMUL R2, R38.reuse, R5 ;  /* 0x0000000526027220 */ /* 0x040fe20000400000 */
[C---:B-1----:R-:W-:Y:S01]  /*7190*/  FMUL R3, R38.reuse, R6 ;  /* 0x0000000626037220 */ /* 0x042fe20000400000 */
[----:B------:R-:W-:Y:S01]  /*71a0*/  FMUL R7, R38, R7 ;  /* 0x0000000726077220 */ /* 0x000fe20000400000 */
[----:B------:R-:W-:Y:S01]  /*71b0*/  FFMA R0, R41, R40, R0 ;  /* 0x0000002829007223 */ /* 0x000fe20000000000 */
[----:B------:R-:W-:Y:S01]  /*71c0*/  LOP3.LUT R40, R49, 0xffff0000, RZ, 0xc0, !PT ;  /* 0xffff000031287812 */ /* 0x000fe200078ec0ff */
[C---:B------:R-:W-:Y:S01]  /*71d0*/  FFMA R2, R41.reuse, R43, R2 ;  /* 0x0000002b29027223 */ /* 0x040fe20000000002 */
[C---:B------:R-:W-:Y:S01]  /*71e0*/  SHF.L.U32 R43, R50.reuse, 0x10, RZ ;  /* 0x00000010322b7819 */ /* 0x040fe200000006ff */
[C---:B------:R-:W-:Y:S01]  /*71f0*/  FFMA R3, R41.reuse, R42, R3 ;  /* 0x0000002a29037223 */ /* 0x040fe20000000003 */
[----:B------:R-:W-:Y:S01]  /*7200*/  LOP3.LUT R42, R50, 0xffff0000, RZ, 0xc0, !PT ;  /* 0xffff0000322a7812 */ /* 0x000fe200078ec0ff */
[----:B------:R-:W-:Y:S01]  /*7210*/  FMUL R4, R38, R8 ;  /* 0x0000000826047220 */ /* 0x000fe20000400000 */
[----:B------:R-:W-:Y:S01]  /*7220*/  F2FP.BF16.F32.PACK_AB R52, R2, R0 ;  /* 0x000000000234723e */ /* 0x000fe200000010ff */
[----:B------:R-:W-:Y:S01]  /*7230*/  FFMA R7, R41, R40, R7 ;  /* 0x0000002829077223 */ /* 0x000fe20000000007 */
[----:B------:R-:W-:Y:S01]  /*7240*/  LOP3.LUT R40, R51, 0xffff0000, RZ, 0xc0, !PT ;  /* 0xffff000033287812 */ /* 0x000fe200078ec0ff */
[C---:B------:R-:W-:Y:S01]  /*7250*/  FMUL R5, R38.reuse, R9 ;  /* 0x0000000926057220 */ /* 0x040fe20000400000 */
[C---:B------:R-:W-:Y:S01]  /*7260*/  FMUL R6, R38.reuse, R10 ;  /* 0x0000000a26067220 */ /* 0x040fe20000400000 */
[----:B------:R-:W-:Y:S01]  /*7270*/  FMUL R11, R38, R11 ;  /* 0x0000000b260b7220 */ /* 0x000fe20000400000 */
[----:B------:R-:W-:Y:S01]  /*7280*/  F2FP.BF16.F32.PACK_AB R53, R7, R3 ;  /* 0x000000030735723e */ /* 0x000fe200000010ff */
[C---:B------:R-:W-:Y:S01]  /*7290*/  FFMA R4, R41.reuse, R43, R4 ;  /* 0x0000002b29047223 */ /* 0x040fe20000000004 */
[C---:B------:R-:W-:Y:S01]  /*72a0*/  SHF.L.U32 R43, R56.reuse, 0x10, RZ ;  /* 0x00000010382b7819 */ /* 0x040fe200000006ff */
[----:B------:R-:W-:Y:S01]  /*72b0*/  FFMA R5, R41, R42, R5 ;  /* 0x0000002a29057223 */ /* 0x000fe20000000005 */
[----:B------:R-:W-:Y:S01]  /*72c0*/  LOP3.LUT R42, R57, 0xffff0000, RZ, 0xc0, !PT ;  /* 0xffff0000392a7812 */ /* 0x000fe200078ec0ff */
[----:B------:R-:W-:Y:S01]  /*72d0*/  FFMA R6, R41, R45, R6 ;  /* 0x0000002d29067223 */ /* 0x000fe20000000006 */
[----:B------:R-:W-:Y:S01]  /*72e0*/  SHF.L.U32 R45, R57, 0x10, RZ ;  /* 0x00000010392d7819 */ /* 0x000fe200000006ff */
[----:B------:R-:W-:Y:S01]  /*72f0*/  FFMA R11, R41, R40, R11 ;  /* 0x00000028290b7223 */ /* 0x000fe2000000000b */
[----:B------:R-:W-:Y:S01]  /*7300*/  LOP3.LUT R40, R56, 0xffff0000, RZ, 0xc0, !PT ;  /* 0xffff000038287812 */ /* 0x000fe200078ec0ff */
[C---:B------:R-:W-:Y:S01]  /*7310*/  FMUL R8, R38.reuse, R12 ;  /* 0x0000000c26087220 */ /* 0x040fe20000400000 */
[----:B------:R-:W-:Y:S01]  /*7320*/  F2FP.BF16.F32.PACK_AB R54, R5, R4 ;  /* 0x000000040536723e */ /* 0x000fe200000010ff */
[C---:B------:R-:W-:Y:S01]  /*7330*/  FMUL R9, R38.reuse, R13 ;  /* 0x0000000d26097220 */ /* 0x040fe20000400000 */
[----:B------:R-:W-:Y:S01]  /*7340*/  F2FP.BF16.F32.PACK_AB R55, R11, R6 ;  /* 0x000000060b37723e */ /* 0x000fe200000010ff */
[C---:B------:R-:W-:Y:S01]  /*7350*/  FMUL R10, R38.reuse, R14 ;  /* 0x0000000e260a7220 */ /* 0x040fe20000400000 */
[----:B------:R-:W-:Y:S01]  /*7360*/  FMUL R15, R38, R15 ;  /* 0x0000000f260f7220 */ /* 0x000fe20000400000 */
[----:B------:R-:W-:Y:S01]  /*7370*/  FFMA R8, R41, R43, R8 ;  /* 0x0000002b29087223 */ /* 0x000fe20000000008 */
[----:B------:R-:W-:Y:S01]  /*7380*/  SHF.L.U32 R43, R59, 0x10, RZ ;  /* 0x000000103b2b7819 */ /* 0x000fe200000006ff */
[C---:B------:R-:W-:Y:S01]  /*7390*/  FFMA R9, R41.reuse, R40, R9 ;  /* 0x0000002829097223 */ /* 0x040fe20000000009 */
[C---:B------:R-:W-:Y:S01]  /*73a0*/  SHF.L.U32 R40, R58.reuse, 0x10, RZ ;  /* 0x000000103a287819 */ /* 0x040fe200000006ff */
        /* <DEDUP_REMOVED lines=8> */
[----:B------:R-:W-:Y:S01]  /*7430*/  FMUL R14, R38, R18 ;  /* 0x00000012260e7220 */ /* 0x000fe20000400000 */
[----:B------:R-:W-:Y:S01]  /*7440*/  FFMA R12, R41, R40, R12 ;  /* 0x00000028290c7223 */ /* 0x000fe2000000000c */
[----:B------:R-:W-:Y:S01]  /*7450*/  LOP3.LUT R40, R59, 0xffff0000, RZ, 0xc0, !PT ;  /* 0xffff00003b287812 */ /* 0x000fe200078ec0ff */
[C---:B------:R-:W-:Y:S01]  /*7460*/  FFMA R13, R41.reuse, R42, R13 ;  /* 0x0000002a290d7223 */ /* 0x040fe2000000000d */
[----:B------:R-:W-:Y:S01]  /*7470*/  LOP3.LUT R42, R64, 0xffff0000, RZ, 0xc0, !PT ;  /* 0xffff0000402a7812 */ /* 0x000fe200078ec0ff */
[----:B------:R-:W-:Y:S01]  /*7480*/  FMUL R19, R38, R19 ;  /* 0x0000001326137220 */ /* 0x000fe20000400000 */
[----:B------:R-:W-:Y:S01]  /*7490*/  FFMA R14, R41, R43, R14 ;  /* 0x0000002b290e7223 */ /* 0x000fe2000000000e */
[----:B------:R-:W-:Y:S01]  /*74a0*/  SHF.L.U32 R43, R64, 0x10, RZ ;  /* 0x00000010402b7819 */ /* 0x000fe200000006ff */
[----:B------:R1:W-:Y:S01]  /*74b0*/  STS.128 [R96], R52 ;  /* 0x0000003460007388 */ /* 0x0003e20000000c00 */
[----:B------:R-:W-:Y:S01]  /*74c0*/  F2FP.BF16.F32.PACK_AB R70, R13, R12 ;  /* 0x0000000c0d46723e */ /* 0x000fe200000010ff */
[C---:B------:R-:W-:Y:S01]  /*74d0*/  FMUL R16, R38.reuse, R20 ;  /* 0x0000001426107220 */ /* 0x040fe20000400000 */
        /* <DEDUP_REMOVED lines=8> */
[C---:B------:R-:W-:Y:S01]  /*7560*/  FFMA R17, R41.reuse, R42, R17 ;  /* 0x0000002a29117223 */ /* 0x040fe20000000011 */
[----:B------:R-:W-:Y:S01]  /*7570*/  FFMA R18, R41, R45, R18 ;  /* 0x0000002d29127223 */ /* 0x000fe20000000012 */
[----:B------:R1:W-:Y:S01]  /*7580*/  STS.128 [R95+0x10], R68 ;  /* 0x000010445f007388 */ /* 0x0003e20000000c00 */
[----:B------:R-:W-:Y:S01]  /*7590*/  SHF.L.U32 R45, R67, 0x10, RZ ;  /* 0x00000010432d7819 */ /* 0x000fe200000006ff */
[----:B------:R-:W-:Y:S01]  /*75a0*/  FFMA R23, R41, R40, R23 ;  /* 0x0000002829177223 */ /* 0x000fe20000000017 */
[----:B------:R-:W-:Y:S01]  /*75b0*/  LOP3.LUT R40, R66, 0xffff0000, RZ, 0xc0, !PT ;  /* 0xffff000042287812 */ /* 0x000fe200078ec0ff */
[C---:B------:R-:W-:Y:S01]  /*75c0*/  FMUL R20, R38.reuse, R24 ;  /* 0x0000001826147220 */ /* 0x040fe20000400000 */
[----:B------:R-:W-:Y:S01]  /*75d0*/  LOP3.LUT R42, R67, 0xffff0000, RZ, 0xc0, !PT ;  /* 0xffff0000432a7812 */ /* 0x000fe200078ec0ff */
[C---:B------:R-:W-:Y:S01]  /*75e0*/  FMUL R21, R38.reuse, R25 ;  /* 0x0000001926157220 */ /* 0x040fe20000400000 */
[----:B------:R-:W-:Y:S01]  /*75f0*/  F2FP.BF16.F32.PACK_AB R104, R17, R16 ;  /* 0x000000101168723e */ /* 0x000fe200000010ff */
[C---:B------:R-:W-:Y:S01]  /*7600*/  FMUL R22, R38.reuse, R26 ;  /* 0x0000001a26167220 */ /* 0x040fe20000400000 */
[----:B------:R-:W-:Y:S01]  /*7610*/  FMUL R27, R38, R27 ;  /* 0x0000001b261b7220 */ /* 0x000fe20000400000 */
[C---:B------:R-:W-:Y:S01]  /*7620*/  FFMA R20, R41.reuse, R43, R20 ;  /* 0x0000002b29147223 */ /* 0x040fe20000000014 */
[C---:B------:R-:W-:Y:S01]  /*7630*/  FFMA R21, R41.reuse, R40, R21 ;  /* 0x0000002829157223 */ /* 0x040fe20000000015 */
[C---:B------:R-:W-:Y:S01]  /*7640*/  FFMA R22, R41.reuse, R45, R22 ;  /* 0x0000002d29167223 */ /* 0x040fe20000000016 */
[----:B------:R-:W-:Y:S01]  /*7650*/  FFMA R27, R41, R42, R27 ;  /* 0x0000002a291b7223 */ /* 0x000fe2000000001b */
[----:B------:R-:W-:Y:S01]  /*7660*/  SHF.L.U32 R40, R72, 0x10, RZ ;  /* 0x0000001048287819 */ /* 0x000fe200000006ff */
[----:B------:R-:W-:Y:S01]  /*7670*/  FMUL R24, R38, R28 ;  /* 0x0000001c26187220 */ /* 0x000fe20000400000 */
[----:B------:R-:W-:Y:S01]  /*7680*/  LOP3.LUT R42, R72, 0xffff0000, RZ, 0xc0, !PT ;  /* 0xffff0000482a7812 */ /* 0x000fe200078ec0ff */
[C---:B------:R-:W-:Y:S01]  /*7690*/  FMUL R25, R38.reuse, R29 ;  /* 0x0000001d26197220 */ /* 0x040fe20000400000 */
[----:B------:R-:W-:Y:S01]  /*76a0*/  SHF.L.U32 R43, R73, 0x10, RZ ;  /* 0x00000010492b7819 */ /* 0x000fe200000006ff */
[C---:B------:R-:W-:Y:S01]  /*76b0*/  FMUL R26, R38.reuse, R30 ;  /* 0x0000001e261a7220 */ /* 0x040fe20000400000 */
[C---:B------:R-:W-:Y:S01]  /*76c0*/  FFMA R24, R41.reuse, R40, R24 ;  /* 0x0000002829187223 */ /* 0x040fe20000000018 */
[----:B------:R-:W-:Y:S01]  /*76d0*/  FFMA R25, R41, R42, R25 ;  /* 0x0000002a29197223 */ /* 0x000fe20000000019 */
[----:B------:R-:W-:Y:S01]  /*76e0*/  LOP3.LUT R40, R73, 0xffff0000, RZ, 0xc0, !PT ;  /* 0xffff000049287812 */ /* 0x000fe200078ec0ff */
[----:B------:R-:W-:Y:S01]  /*76f0*/  FFMA R26, R41, R43, R26 ;  /* 0x0000002b291a7223 */ /* 0x000fe2000000001a */
[----:B------:R-:W-:Y:S01]  /*7700*/  FMUL R31, R38, R31 ;  /* 0x0000001f261f7220 */ /* 0x000fe20000400000 */
[----:B------:R-:W-:Y:S01]  /*7710*/  SHF.L.U32 R43, R74, 0x10, RZ ;  /* 0x000000104a2b7819 */ /* 0x000fe200000006ff */
[----:B------:R-:W-:Y:S01]  /*7720*/  FMUL R28, R38, R32 ;  /* 0x00000020261c7220 */ /* 0x000fe20000400000 */
[----:B------:R-:W-:Y:S01]  /*7730*/  LOP3.LUT R42, R74, 0xffff0000, RZ, 0xc0, !PT ;  /* 0xffff00004a2a7812 */ /* 0x000fe200078ec0ff */
[C---:B------:R-:W-:Y:S01]  /*7740*/  FMUL R29, R38.reuse, R33 ;  /* 0x00000021261d7220 */ /* 0x040fe20000400000 */
[----:B------:R-:W-:Y:S01]  /*7750*/  SHF.L.U32 R45, R75, 0x10, RZ ;  /* 0x000000104b2d7819 */ /* 0x000fe200000006ff */
[C---:B------:R-:W-:Y:S01]  /*7760*/  FMUL R30, R38.reuse, R34 ;  /* 0x00000022261e7220 */ /* 0x040fe20000400000 */
[----:B------:R-:W-:Y:S01]  /*7770*/  FFMA R31, R41, R40, R31 ;  /* 0x00000028291f7223 */ /* 0x000fe2000000001f */
[----:B------:R-:W-:Y:S01]  /*7780*/  FMUL R35, R38, R35 ;  /* 0x0000002326237220 */ /* 0x000fe20000400000 */
[----:B------:R-:W-:Y:S01]  /*7790*/  F2FP.BF16.F32.PACK_AB R105, R23, R18 ;  /* 0x000000121769723e */ /* 0x000fe200000010ff */
[----:B------:R-:W-:Y:S01]  /*77a0*/  FFMA R28, R41, R43, R28 ;  /* 0x0000002b291c7223 */ /* 0x000fe2000000001c */
[----:B------:R-:W-:Y:S01]  /*77b0*/  F2FP.BF16.F32.PACK_AB R106, R21, R20 ;  /* 0x00000014156a723e */ /* 0x000fe200000010ff */
[----:B------:R-:W-:Y:S01]  /*77c0*/  FFMA R29, R41, R42, R29 ;  /* 0x0000002a291d7223 */ /* 0x000fe2000000001d */
[----:B------:R-:W-:Y:S01]  /*77d0*/  F2FP.BF16.F32.PACK_AB R107, R27, R22 ;  /* 0x000000161b6b723e */ /* 0x000fe200000010ff */
[C---:B------:R-:W-:Y:S01]  /*77e0*/  FFMA R30, R41.reuse, R45, R30 ;  /* 0x0000002d291e7223 */ /* 0x040fe2000000001e */
[----:B------:R-:W-:Y:S01]  /*77f0*/  FFMA R35, R41, R44, R35 ;  /* 0x0000002c29237223 */ /* 0x000fe20000000023 */
[----:B------:R-:W-:Y:S02]  /*7800*/  F2FP.BF16.F32.PACK_AB R108, R25, R24 ;  /* 0x00000018196c723e */ /* 0x000fe400000010ff */
[----:B------:R1:W-:Y:S01]  /*7810*/  STS.128 [R94+0x20], R104 ;  /* 0x000020685e007388 */ /* 0x0003e20000000c00 */
[----:B------:R-:W-:Y:S02]  /*7820*/  F2FP.BF16.F32.PACK_AB R109, R31, R26 ;  /* 0x0000001a1f6d723e */ /* 0x000fe400000010ff */
[----:B------:R-:W-:Y:S02]  /*7830*/  F2FP.BF16.F32.PACK_AB R110, R29, R28 ;  /* 0x0000001c1d6e723e */ /* 0x000fe400000010ff */
[----:B------:R-:W-:Y:S05]  /*7840*/  F2FP.BF16.F32.PACK_AB R111, R35, R30 ;  /* 0x0000001e236f723e */ /* 0x000fea00000010ff */
[----:B------:R1:W-:Y:S01]  /*7850*/  STS.128 [R90+0x30], R108 ;  /* 0x0000306c5a007388 */ /* 0x0003e20000000c00 */
[----:B------:R-:W-:Y:S01]  /*7860*/  @!PT LDS RZ, [RZ] ;  /* 0x00000000fffff984 */ /* 0x000fe20000000800 */
[----:B------:R-:W-:Y:S01]  /*7870*/  @!PT LDS RZ, [RZ] ;  /* 0x00000000fffff984 */ /* 0x000fe20000000800 */
[----:B------:R-:W-:Y:S01]  /*7880*/  @!PT LDS RZ, [RZ] ;  /* 0x00000000fffff984 */ /* 0x000fe20000000800 */
[----:B------:R-:W-:Y:S01]  /*7890*/  @!PT LDS RZ, [RZ] ;  /* 0x00000000fffff984 */ /* 0x000fe20000000800 */
[----:B------:R3:W-:Y:S07]  /*78a0*/  MEMBAR.ALL.CTA ;  /* 0x0000000000007992 */ /* 0x0007ee0000008000 */
[----:B---3--:R-:W3:Y:S02]  /*78b0*/  FENCE.VIEW.ASYNC.S ;  /* 0x00000000000073c6 */ /* 0x008ee40000000000 */
[----:B---3--:R-:W-:Y:S06]  /*78c0*/  BAR.SYNC.DEFER_BLOCKING 0x1, 0x80 ;  /* 0x0042000000007b1d */ /* 0x008fec0000010000 */
[----:B------:R-:W-:Y:S05]  /*78d0*/  @P0 BRA `(.L_x_121) ;  /* 0x0000000000280947 */ /* 0x000fea0003800000 */
[----:B------:R-:W3:Y:S01]  /*78e0*/  LDCU.64 UR6, c[0x0][0x348] ;  /* 0x00006900ff0677ac */ /* 0x000ee20008000a00 */
[----:B------:R-:W-:Y:S01]  /*78f0*/  UIADD3 UR4, UPT, UPT, UR44, 0x200, URZ ;  /* 0x000002002c047890 */ /* 0x000fe2000fffe0ff */
[----:B------:R-:W-:Y:S05]  /*7900*/  UMOV UR51, UR36 ;  /* 0x0000002400337c82 */ /* 0x000fea0008000000 */
[----:B------:R-:W-:Y:S04]  /*7910*/  MOV R87, UR4 ;  /* 0x0000000400577c02 */ /* 0x000fe80008000f00 */
[----:B------:R-:W-:Y:S01]  /*7920*/  R2UR UR48, R87 ;  /* 0x00000000573072ca */ /* 0x000fe200000e0000 */
[----:B---3--:R-:W-:Y:S04]  /*7930*/  UIADD3 UR4, UP0, UPT, UR6, 0xa80, URZ ;  /* 0x00000a8006047890 */ /* 0x008fe8000ff1e0ff */
[----:B------:R-:W-:Y:S09]  /*7940*/  UIADD3.X UR5, UPT, UPT, URZ, UR7, URZ, UP0, !UPT ;  /* 0x00000007ff057290 */ /* 0x000ff200087fe4ff */
[----:B------:R3:W-:Y:S01]  /*7950*/  UTMASTG.3D [UR48], [UR4] ;  /* 0x00000030040073b5 */ /* 0x0007e20008010000 */
[----:B------:R0:W-:Y:S01]  /*7960*/  UTMACMDFLUSH ;  /* 0x00000000000079b7 */ /* 0x0001e20000000000 */
[----:B---3--:R-:W-:Y:S04]  /*7970*/  DEPBAR.LE SB0, 0x1 ;  /* 0x000080400000791a */ /* 0x008fe80000000000 */
.L_x_121:
[----:B------:R-:W-:Y:S05]  /*7980*/  BSYNC.RECONVERGENT B0 ;  /* 0x0000000000007941 */ /* 0x000fea0003800200 */
.L_x_120:
[----:B------:R-:W-:Y:S01]  /*7990*/  BAR.SYNC.DEFER_BLOCKING 0x1, 0x80 ;  /* 0x0042000000007b1d */ /* 0x000fe20000010000 */
[----:B------:R-:W-:Y:S01]  /*79a0*/  ISETP.NE.AND P1, PT, R99, RZ, PT ;  /* 0x000000ff6300720c */ /* 0x000fe20003f25270 */
[----:B------:R-:W-:Y:S01]  /*79b0*/  UISETP.NE.AND UP0, UPT, UR47, URZ, UPT ;  /* 0x000000ff2f00728c */ /* 0x000fe2000bf05270 */
[----:B------:R-:W-:Y:S11]  /*79c0*/  LEA R3, R47, UR44, 0x3 ;  /* 0x0000002c2f037c11 */ /* 0x000ff6000f8e18ff */
[----:B------:R-:W-:Y:S01]  /*79d0*/  @P1 SHF.L.U32 R2, R93, 0x1f, RZ ;  /* 0x0000001f5d021819 */ /* 0x000fe200000006ff */
[----:B------:R-:W-:Y:S06]  /*79e0*/  BRA.U !UP0, `(.L_x_122) ;  /* 0x0000000108247547 */ /* 0x000fec000b800000 */
[----:B------:R-:W-:Y:S01]  /*79f0*/  IMAD.U32 R5, RZ, RZ, UR46 ;  /* 0x0000002eff057e24 */ /* 0x000fe2000f8e00ff */
[----:B------:R-:W-:Y:S01]  /*7a00*/  MOV R0, UR57 ;  /* 0x0000003900007c02 */ /* 0x000fe20008000f00 */
[----:B------:R-:W-:Y:S03]  /*7a10*/  UIADD3 UR4, UPT, UPT, UR46, 0x1, URZ ;  /* 0x000000012e047890 */ /* 0x000fe6000fffe0ff */
[----:B------:R-:W-:Y:S01]  /*7a20*/  @P1 LEA R5, R5, UR44, 0x3 ;  /* 0x0000002c05051c11 */ /* 0x000fe2000f8e18ff */
[----:B------:R-:W-:Y:S04]  /*7a30*/  UISETP.NE.AND UP0, UPT, UR4, 0x4, UPT ;  /* 0x000000040400788c */ /* 0x000fe8000bf05270 */
[----:B------:R-:W-:Y:S01]  /*7a40*/  @P1 VIADD R5, R5, 0x80 ;  /* 0x0000008005051836 */ /* 0x000fe20000000000 */
[----:B------:R-:W-:Y:S04]  /*7a50*/  USEL UR46, UR4, URZ, UP0 ;  /* 0x000000ff042e7287 */ /* 0x000fe80008000000 */
[----:B------:R-:W-:Y:S04]  /*7a60*/  @P1 PRMT R0, R0, 0x654, R5 ;  /* 0x0000065400001816 */ /* 0x000fe80000000005 */
[----:B------:R3:W-:Y:S04]  /*7a70*/  @P1 SYNCS.ARRIVE.TRANS64.RED.A1T0 RZ, [R0+URZ], RZ ;  /* 0x000000ff00ff19a7 */ /* 0x0007e800081004ff */
.L_x_122:
[----:B------:R-:W4:Y:S01]  /*7a80*/  @P1 SYNCS.PHASECHK.TRANS64.TRYWAIT P0, [R3+URZ+0x60], R2 ;  /* 0x00006002030015a7 */ /* 0x000f2200080011ff */
[----:B------:R-:W-:Y:S01]  /*7a90*/  BSSY B1, `(.L_x_123) ;  /* 0x0000016000017945 */ /* 0x000fe20003800000 */
[----:B----4-:R-:W-:Y:S03]  /*7aa0*/  @P1 SEL R46, RZ, 0x1, !P0 ;  /* 0x00000001ff2e1807 */ /* 0x010fe60004000000 */
[----:B------:R-:W-:Y:S05]  /*7ab0*/  @!P1 BRA `(.L_x_124) ;  /* 0x00000000004c9947 */ /* 0x000fea0003800000 */
[----:B------:R-:W-:Y:S01]  /*7ac0*/  ISETP.NE.AND P0, PT, R46, RZ, PT ;  /* 0x000000ff2e00720c */ /* 0x000fe20003f05270 */
[----:B------:R-:W-:Y:S01]  /*7ad0*/  BSSY B0, `(.L_x_125) ;  /* 0x000000b000007945 */ /* 0x000fe20003800000 */
[----:B------:R-:W-:Y:S11]  /*7ae0*/  ISETP.NE.AND P1, PT, R60, RZ, PT ;  /* 0x000000ff3c00720c */ /* 0x000ff60003f25270 */
[----:B------:R-:W-:Y:S02]  /*7af0*/  @!UPT UIADD3 URZ, UPT, UPT, URZ, URZ, URZ ;  /* 0x000000fffffff290 */ /* 0x000fe4000fffe0ff */
[C---:B------:R-:W-:Y:S01]  /*7b00*/  @P1 IMAD R6, R47.reuse, 0x2000, R96 ;  /* 0x000020002f061824 */ /* 0x040fe200078e0260 */
[C---:B------:R-:W-:Y:S01]  /*7b10*/  @P1 LEA R4, R47.reuse, R94, 0xd ;  /* 0x0000005e2f041211 */ /* 0x040fe200078e68ff */
[C---:B------:R-:W-:Y:S02]  /*7b20*/  @P1 IMAD R5, R47.reuse, 0x2000, R95 ;  /* 0x000020002f051824 */ /* 0x040fe400078e025f */
[----:B------:R-:W-:Y:S01]  /*7b30*/  @P1 IMAD R2, R47, 0x2000, R90 ;  /* 0x000020002f021824 */ /* 0x000fe200078e025a */
[----:B------:R-:W-:Y:S06]  /*7b40*/  @P0 BRA `(.L_x_126) ;  /* 0x00000000000c0947 */ /* 0x000fec0003800000 */
[----:B---3--:R-:W-:Y:S04]  /*7b50*/  SHF.L.U32 R0, R93, 0x1f, RZ ;  /* 0x0000001f5d007819 */ /* 0x008fe800000006ff */
[----:B------:R-:W3:Y:S02]  /*7b60*/  SYNCS.PHASECHK.TRANS64.TRYWAIT P0, [R3+URZ+0x60], R0 ;  /* 0x00006000030075a7 */ /* 0x000ee400080011ff */
[----:B---3--:R-:W-:Y:S05]  /*7b70*/  @!P0 BRA `(.L_x_127) ;  /* 0x0000003000cc8947 */ /* 0x008fea0003800000 */
.L_x_126:
[----:B------:R-:W-:Y:S05]  /*7b80*/  BSYNC B0 ;  /* 0x0000000000007941 */ /* 0x000fea0003800000 */
.L_x_125:
[----:B------:R-:W-:Y:S02]  /*7b90*/  ISETP.NE.AND P0, PT, R60, RZ, PT ;  /* 0x000000ff3c00720c */ /* 0x000fe40003f05270 */
[----:B------:R-:W-:Y:S11]  /*7ba0*/  IADD3 R47, PT, PT, R47, 0x1, RZ ;  /* 0x000000012f2f7810 */ /* 0x000ff60007ffe0ff */
[----:B------:R4:W1:Y:S04]  /*7bb0*/  @P0 LDS.128 R48, [R6] ;  /* 0x0000000006300984 */ /* 0x0008680000000c00 */
[----:B------:R4:W1:Y:S04]  /*7bc0*/  @P0 LDS.128 R56, [R5+0x10] ;  /* 0x0000100005380984 */ /* 0x0008680000000c00 */
[----:B------:R4:W1:Y:S04]  /*7bd0*/  @P0 LDS.128 R64, [R4+0x20] ;  /* 0x0000200004400984 */ /* 0x0008680000000c00 */
[----:B------:R4:W1:Y:S02]  /*7be0*/  @P0 LDS.128 R72, [R2+0x30] ;  /* 0x0000300002480984 */ /* 0x0008640000000c00 */
.L_x_124:
[----:B------:R-:W-:Y:S05]  /*7bf0*/  BSYNC B1 ;  /* 0x0000000000017941 */ /* 0x000fea0003800000 */
.L_x_123:
[----:B---3--:R-:W-:Y:S05]  /*7c00*/  VIADD R0, R39, 0x20 ;  /* 0x0000002027007836 */ /* 0x008fea0000000000 */
[----:B------:R-:W-:Y:S04]  /*7c10*/  SHF.R.U32.HI R0, RZ, 0x15, R0 ;  /* 0x00000015ff007819 */ /* 0x000fe80000011600 */
[----:B------:R-:W-:Y:S11]  /*7c20*/  LOP3.LUT P0, RZ, R0, 0x3, R85, 0x48, !PT ;  /* 0x0000000300ff7812 */ /* 0x000ff60007804855 */
[----:B------:R-:W-:Y:S02]  /*7c30*/  @!UPT UIADD3 URZ, UPT, UPT, URZ, URZ, URZ ;  /* 0x000000fffffff290 */ /* 0x000fe4000fffe0ff */
[----:B------:R-:W-:Y:S05]  /*7c40*/  @!P0 BRA `(.L_x_128) ;  /* 0x0000000000408947 */ /* 0x000fea0003800000 */
[----:B------:R-:W3:Y:S01]  /*7c50*/  LDCU.64 UR8, c[0x4][0x70] ;  /* 0x01000e00ff0877ac */ /* 0x000ee20008000a00 */
[----:B------:R-:W-:Y:S01]  /*7c60*/  MOV R3, 0x0 ;  /* 0x0000000000037802 */ /* 0x000fe20000000f00 */
[----:B------:R-:W-:Y:S02]  /*7c70*/  HFMA2 R12, -RZ, RZ, 0, 5.9604644775390625e-08 ;  /* 0x00000001ff0c7431 */ /* 0x000fe400000001ff */
[----:B------:R-:W-:Y:S02]  /*7c80*/  IMAD.MOV.U32 R8, RZ, RZ, 0x192 ;  /* 0x00000192ff087424 */ /* 0x000fe400078e00ff */
[----:B------:R-:W-:Y:S01]  /*7c90*/  IMAD.MOV.U32 R13, RZ, RZ, RZ ;  /* 0x000000ffff0d7224 */ /* 0x000fe200078e00ff */
[----:B------:R-:W5:Y:S01]  /*7ca0*/  LDCU.64 UR6, c[0x4][0x78] ;  /* 0x01000f00ff0677ac */ /* 0x000f620008000a00 */
[----:B----4-:R-:W4:Y:S01]  /*7cb0*/  LDC.64 R2, c[0x4][R3] ;  /* 0x0100000003027b82 */ /* 0x010f220000000a00 */
[----:B------:R-:W2:Y:S01]  /*7cc0*/  LDCU.64 UR4, c[0x4][0x10] ;  /* 0x01000200ff0477ac */ /* 0x000ea20008000a00 */
[----:B---3--:R-:W-:Y:S01]  /*7cd0*/  MOV R5, UR9 ;  /* 0x0000000900057c02 */ /* 0x008fe20008000f00 */
[----:B------:R-:W-:Y:S01]  /*7ce0*/  IMAD.U32 R4, RZ, RZ, UR8 ;  /* 0x00000008ff047e24 */ /* 0x000fe2000f8e00ff */
[----:B-----5:R-:W-:Y:S01]  /*7cf0*/  MOV R7, UR7 ;  /* 0x0000000700077c02 */ /* 0x020fe20008000f00 */
[----:B------:R-:W-:Y:S01]  /*7d00*/  IMAD.U32 R6, RZ, RZ, UR6 ;  /* 0x00000006ff067e24 */ /* 0x000fe2000f8e00ff */
[----:B--2---:R-:W-:Y:S01]  /*7d10*/  MOV R11, UR5 ;  /* 0x00000005000b7c02 */ /* 0x004fe20008000f00 */
[----:B------:R-:W-:Y:S02]  /*7d20*/  IMAD.U32 R10, RZ, RZ, UR4 ;  /* 0x00000004ff0a7e24 */ /* 0x000fe4000f8e00ff */
[----:B------:R-:W-:Y:S07]  /*7d30*/  LEPC R20, `(.L_x_128) ;  /* 0x000000001014794e */ /* 0x000fee0000000000 */
[----:B-1--4-:R-:W-:Y:S05]  /*7d40*/  CALL.ABS.NOINC R2 ;  /* 0x0000000002007343 */ /* 0x012fea0003c00000 */
.L_x_128:
[C---:B-1----:R-:W-:Y:S01]  /*7d50*/  SHF.L.U32 R40, R48.reuse, 0x10, RZ ;  /* 0x0000001030287819 */ /* 0x042fe200000006ff */
[----:B------:R-:W-:Y:S05]  /*7d60*/  WARPSYNC.ALL ;  /* 0x0000000000007948 */ /* 0x000fea0003800000 */
[----:B------:R-:W-:Y:S01]  /*7d70*/  R2UR UR4, R39 ;  /* 0x00000000270472ca */ /* 0x000fe200000e0000 */
[----:B------:R-:W-:Y:S01]  /*7d80*/  BSSY.RECONVERGENT B0, `(.L_x_129) ;  /* 0x0000090000007945 */ /* 0x000fe20003800200 */
[----:B------:R-:W-:Y:S02]  /*7d90*/  LOP3.LUT R43, R48, 0xffff0000, RZ, 0xc0, !PT ;  /* 0xffff0000302b7812 */ /* 0x000fe400078ec0ff */
[----:B------:R-:W-:Y:S02]  /*7da0*/  LOP3.LUT R42, R49, 0xffff0000, RZ, 0xc0, !PT ;  /* 0xffff0000312a7812 */ /* 0x000fe400078ec0ff */
[----:B------:R-:W-:Y:S02]  /*7db0*/  SHF.L.U32 R45, R51, 0x10, RZ ;  /* 0x00000010332d7819 */ /* 0x000fe400000006ff */
[----:B------:R-:W-:Y:S02]  /*7dc0*/  ISETP.NE.AND P6, PT, R99, RZ, PT ;  /* 0x000000ff6300720c */ /* 0x000fe40003fc5270 */
[----:B------:R-:W-:Y:S02]  /*7dd0*/  MOV R52, UR46 ;  /* 0x0000002e00347c02 */ /* 0x000fe40008000f00 */
[----:B------:R-:W-:Y:S01]  /*7de0*/  MOV R61, UR57 ;  /* 0x00000039003d7c02 */ /* 0x000fe20008000f00 */
[----:B----4-:R-:W1:Y:S01]  /*7df0*/  LDTM.x32 R4, tmem[UR4+0x20] ;  /* 0x00002004000479ee */ /* 0x010e6200082c0000 */
[----:B------:R-:W-:Y:S02]  /*7e00*/  LOP3.LUT R44, R75, 0xffff0000, RZ, 0xc0, !PT ;  /* 0xffff00004b2c7812 */ /* 0x000fe400078ec0ff */
[----:B------:R-:W-:Y:S02]  /*7e10*/  ISETP.NE.AND P0, PT, R98, RZ, PT ;  /* 0x000000ff6200720c */ /* 0x000fe40003f05270 */
[----:B------:R-:W-:Y:S03]  /*7e20*/  LEA R62, R47, UR44, 0x3 ;  /* 0x0000002c2f3e7c11 */ /* 0x000fe6000f8e18ff */
[----:B------:R-:W-:Y:S02]  /*7e30*/  @P6 LEA R52, R52, UR44, 0x3 ;  /* 0x0000002c34346c11 */ /* 0x000fe4000f8e18ff */
[----:B------:R-:W-:Y:S02]  /*7e40*/  @P6 SHF.L.U32 R63, R93, 0x1f, RZ ;  /* 0x0000001f5d3f6819 */ /* 0x000fe400000006ff */
[----:B------:R-:W-:Y:S04]  /*7e50*/  @P6 IADD3 R52, PT, PT, R52, 0x80, RZ ;  /* 0x0000008034346810 */ /* 0x000fe80007ffe0ff */
[----:B------:R-:W-:Y:S01]  /*7e60*/  @P6 PRMT R61, R61, 0x654, R52 ;  /* 0x000006543d3d6816 */ /* 0x000fe20000000034 */
[C---:B-1----:R-:W-:Y:S01]  /*7e70*/  FMUL R0, R38.reuse, R4 ;  /* 0x0000000426007220 */ /* 0x042fe20000400000 */
[C---:B------:R-:W-:Y:S01]  /*7e80*/  FMUL R2, R38.reuse, R5 ;  /* 0x0000000526027220 */ /* 0x040fe20000400000 */
[C---:B------:R-:W-:Y:S01]  /*7e90*/  FMUL R3, R38.reuse, R6 ;  /* 0x0000000626037220 */ /* 0x040fe20000400000 */
[----:B------:R-:W-:Y:S01]  /*7ea0*/  FMUL R7, R38, R7 ;  /* 0x0000000726077220 */ /* 0x000fe20000400000 */
[----:B------:R-:W-:Y:S01]  /*7eb0*/  FFMA R0, R41, R40, R0 ;  /* 0x0000002829007223 */ /* 0x000fe20000000000 */
[----:B------:R-:W-:Y:S01]  /*7ec0*/  SHF.L.U32 R40, R49, 0x10, RZ ;  /* 0x0000001031287819 */ /* 0x000fe200000006ff */
[C---:B------:R-:W-:Y:S01]  /*7ed0*/  FFMA R2, R41.reuse, R43, R2 ;  /* 0x0000002b29027223 */ /* 0x040fe20000000002 */
[----:B------:R-:W-:Y:S01]  /*7ee0*/  SHF.L.U32 R43, R50, 0x10, RZ ;  /* 0x00000010322b7819 */ /* 0x000fe200000006ff */
[C---:B------:R-:W-:Y:S01]  /*7ef0*/  FMUL R4, R38.reuse, R8 ;  /* 0x0000000826047220 */ /* 0x040fe20000400000 */
[----:B------:R-:W-:Y:S01]  /*7f00*/  FMUL R5, R38, R9 ;  /* 0x0000000926057220 */ /* 0x000fe20000400000 */
[C---:B------:R-:W-:Y:S01]  /*7f10*/  FFMA R3, R41.reuse, R40, R3 ;  /* 0x0000002829037223 */ /* 0x040fe20000000003 */
[----:B------:R-:W-:Y:S01]  /*7f20*/  LOP3.LUT R40, R50, 0xffff0000, RZ, 0xc0, !PT ;  /* 0xffff000032287812 */ /* 0x000fe200078ec0ff */
[----:B------:R-:W-:Y:S01]  /*7f30*/  FFMA R7, R41, R42, R7 ;  /* 0x0000002a29077223 */ /* 0x000fe20000000007 */
[----:B------:R-:W-:Y:S01]  /*7f40*/  LOP3.LUT R42, R51, 0xffff0000, RZ, 0xc0, !PT ;  /* 0xffff0000332a7812 */ /* 0x000fe200078ec0ff */
[----:B------:R-:W-:Y:S01]  /*7f50*/  FMUL R6, R38, R10 ;  /* 0x0000000a26067220 */ /* 0x000fe20000400000 */
[----:B------:R-:W-:Y:S01]  /*7f60*/  F2FP.BF16.F32.PACK_AB R52, R2, R0 ;  /* 0x000000000234723e */ /* 0x000fe200000010ff */
[----:B------:R-:W-:Y:S01]  /*7f70*/  FMUL R11, R38, R11 ;  /* 0x0000000b260b7220 */ /* 0x000fe20000400000 */
[----:B------:R-:W-:Y:S01]  /*7f80*/  F2FP.BF16.F32.PACK_AB R53, R7, R3 ;  /* 0x000000030735723e */ /* 0x000fe200000010ff */
        /* <DEDUP_REMOVED lines=20> */
[C---:B------:R-:W-:Y:S01]  /*80d0*/  FMUL R12, R38.reuse, R16 ;  /* 0x00000010260c7220 */ /* 0x040fe20000400000 */
        /* <DEDUP_REMOVED lines=13> */
[----:B------:R1:W-:Y:S01]  /*81b0*/  STS.128 [R96+0x2000], R52 ;  /* 0x0020003460007388 */ /* 0x0003e20000000c00 */
[----:B------:R-:W-:Y:S01]  /*81c0*/  F2FP.BF16.F32.PACK_AB R70, R13, R12 ;  /* 0x0000000c0d46723e */ /* 0x000fe200000010ff */
[----:B------:R-:W-:Y:S01]  /*81d0*/  FFMA R19, R41, R40, R19 ;  /* 0x0000002829137223 */ /* 0x000fe20000000013 */
[----:B------:R-:W-:Y:S01]  /*81e0*/  LOP3.LUT R40, R64, 0xffff0000, RZ, 0xc0, !PT ;  /* 0xffff000040287812 */ /* 0x000fe200078ec0ff */
[C---:B------:R-:W-:Y:S01]  /*81f0*/  FMUL R16, R38.reuse, R20 ;  /* 0x0000001426107220 */ /* 0x040fe20000400000 */
[C---:B------:R-:W-:Y:S01]  /*8200*/  FMUL R17, R38.reuse, R21 ;  /* 0x0000001526117220 */ /* 0x040fe20000400000 */
[C---:B------:R-:W-:Y:S01]  /*8210*/  FMUL R18, R38.reuse, R22 ;  /* 0x0000001626127220 */ /* 0x040fe20000400000 */
[----:B------:R-:W-:Y:S01]  /*8220*/  F2FP.BF16.F32.PACK_AB R71, R19, R14 ;  /* 0x0000000e1347723e */ /* 0x000fe200000010ff */
[----:B------:R-:W-:Y:S01]  /*8230*/  FMUL R23, R38, R23 ;  /* 0x0000001726177220 */ /* 0x000fe20000400000 */
[----:B------:R-:W-:Y:S01]  /*8240*/  FFMA R16, R41, R43, R16 ;  /* 0x0000002b29107223 */ /* 0x000fe20000000010 */
[----:B------:R-:W-:Y:S01]  /*8250*/  SHF.L.U32 R43, R67, 0x10, RZ ;  /* 0x00000010432b7819 */ /* 0x000fe200000006ff */
[C---:B------:R-:W-:Y:S01]  /*8260*/  FFMA R17, R41.reuse, R40, R17 ;  /* 0x0000002829117223 */ /* 0x040fe20000000011 */
[----:B------:R1:W-:Y:S01]  /*8270*/  STS.128 [R95+0x2010], R68 ;  /* 0x002010445f007388 */ /* 0x0003e20000000c00 */
        /* <DEDUP_REMOVED lines=8> */
[C---:B------:R-:W-:Y:S01]  /*8300*/  FMUL R22, R38.reuse, R26 ;  /* 0x0000001a26167220 */ /* 0x040fe20000400000 */
[----:B------:R-:W-:Y:S01]  /*8310*/  FFMA R20, R41, R40, R20 ;  /* 0x0000002829147223 */ /* 0x000fe20000000014 */
[----:B------:R-:W-:Y:S01]  /*8320*/  LOP3.LUT R40, R67, 0xffff0000, RZ, 0xc0, !PT ;  /* 0xffff000043287812 */ /* 0x000fe200078ec0ff */
[C---:B------:R-:W-:Y:S01]  /*8330*/  FFMA R21, R41.reuse, R42, R21 ;  /* 0x0000002a29157223 */ /* 0x040fe20000000015 */
[C---:B------:R-:W-:Y:S01]  /*8340*/  FFMA R22, R41.reuse, R43, R22 ;  /* 0x0000002b29167223 */ /* 0x040fe20000000016 */
[----:B------:R-:W-:Y:S01]  /*8350*/  FMUL R27, R38, R27 ;  /* 0x0000001b261b7220 */ /* 0x000fe20000400000 */
[----:B------:R-:W-:Y:S01]  /*8360*/  SHF.L.U32 R43, R72, 0x10, RZ ;  /* 0x00000010482b7819 */ /* 0x000fe200000006ff */
[----:B------:R-:W-:Y:S01]  /*8370*/  FMUL R24, R38, R28 ;  /* 0x0000001c26187220 */ /* 0x000fe20000400000 */
[----:B------:R-:W-:Y:S01]  /*8380*/  LOP3.LUT R42, R72, 0xffff0000, RZ, 0xc0, !PT ;  /* 0xffff0000482a7812 */ /* 0x000fe200078ec0ff */
[C---:B------:R-:W-:Y:S01]  /*8390*/  FMUL R25, R38.reuse, R29 ;  /* 0x0000001d26197220 */ /* 0x040fe20000400000 */
[C---:B------:R-:W-:Y:S01]  /*83a0*/  FMUL R26, R38.reuse, R30 ;  /* 0x0000001e261a7220 */ /* 0x040fe20000400000 */
[C---:B------:R-:W-:Y:S01]  /*83b0*/  FFMA R27, R41.reuse, R40, R27 ;  /* 0x00000028291b7223 */ /* 0x040fe2000000001b */
[----:B------:R-:W-:Y:S01]  /*83c0*/  FFMA R24, R41, R43, R24 ;  /* 0x0000002b29187223 */ /* 0x000fe20000000018 */
[----:B------:R-:W-:Y:S01]  /*83d0*/  LOP3.LUT R40, R73, 0xffff0000, RZ, 0xc0, !PT ;  /* 0xffff000049287812 */ /* 0x000fe200078ec0ff */
[C---:B------:R-:W-:Y:S01]  /*83e0*/  FFMA R25, R41.reuse, R42, R25 ;  /* 0x0000002a29197223 */ /* 0x040fe20000000019 */
[----:B------:R-:W-:Y:S01]  /*83f0*/  FMUL R31, R38, R31 ;  /* 0x0000001f261f7220 */ /* 0x000fe20000400000 */
[----:B------:R-:W-:Y:S01]  /*8400*/  SHF.L.U32 R43, R74, 0x10, RZ ;  /* 0x000000104a2b7819 */ /* 0x000fe200000006ff */
[----:B------:R-:W-:Y:S01]  /*8410*/  FFMA R26, R41, R45, R26 ;  /* 0x0000002d291a7223 */ /* 0x000fe2000000001a */
        /* <DEDUP_REMOVED lines=29> */
[----:B------:R-:W-:Y:S02]  /*85f0*/  UIADD3 UR9, UPT, UPT, UR49, 0x20, URZ ;  /* 0x0000002031097890 */ /* 0x000fe4000fffe0ff */
[----:B------:R-:W-:Y:S01]  /*8600*/  UIADD3 UR8, UPT, UPT, UR44, 0x2200, URZ ;  /* 0x000022002c087890 */ /* 0x000fe2000fffe0ff */
[----:B------:R-:W-:Y:S01]  /*8610*/  UMOV UR10, UR50 ;  /* 0x00000032000a7c82 */ /* 0x000fe20008000000 */
[----:B------:R-:W-:Y:S01]  /*8620*/  UMOV UR11, UR36 ;  /* 0x00000024000b7c82 */ /* 0x000fe20008000000 */
[----:B---3--:R-:W-:Y:S04]  /*8630*/  UIADD3 UR4, UP0, UPT, UR6, 0xa80, URZ ;  /* 0x00000a8006047890 */ /* 0x008fe8000ff1e0ff */
[----:B------:R-:W-:Y:S09]  /*8640*/  UIADD3.X UR5, UPT, UPT, URZ, UR7, URZ, UP0, !UPT ;  /* 0x00000007ff057290 */ /* 0x000ff200087fe4ff */
[----:B------:R3:W-:Y:S01]  /*8650*/  UTMASTG.3D [UR8], [UR4] ;  /* 0x00000008040073b5 */ /* 0x0007e20008010000 */
[----:B------:R0:W-:Y:S01]  /*8660*/  UTMACMDFLUSH ;  /* 0x00000000000079b7 */ /* 0x0001e20000000000 */
[----:B---3--:R-:W-:Y:S04]  /*8670*/  DEPBAR.LE SB0, 0x1 ;  /* 0x000080400000791a */ /* 0x008fe80000000000 */
.L_x_130:
[----:B------:R-:W-:Y:S05]  /*8680*/  BSYNC.RECONVERGENT B0 ;  /* 0x0000000000007941 */ /* 0x000fea0003800200 */
.L_x_129:
[----:B------:R-:W-:Y:S01]  /*8690*/  BAR.SYNC.DEFER_BLOCKING 0x1, 0x80 ;  /* 0x0042000000007b1d */ /* 0x000fe20000010000 */
[----:B------:R-:W-:Y:S04]  /*86a0*/  UIADD3 UR4, UPT, UPT, UR46, 0x1, URZ ;  /* 0x000000012e047890 */ /* 0x000fe8000fffe0ff */
[----:B------:R-:W-:Y:S04]  /*86b0*/  UISETP.NE.AND UP0, UPT, UR4, 0x4, UPT ;  /* 0x000000040400788c */ /* 0x000fe8000bf05270 */
[----:B------:R-:W-:Y:S01]  /*86c0*/  USEL UR45, UR4, URZ, UP0 ;  /* 0x000000ff042d7287 */ /* 0x000fe20008000000 */
[----:B------:R3:W-:Y:S01]  /*86d0*/  @P6 SYNCS.ARRIVE.TRANS64.RED.A1T0 RZ, [R61+URZ], RZ ;  /* 0x000000ff3dff69a7 */ /* 0x0007e200081004ff */
[----:B------:R-:W-:Y:S01]  /*86e0*/  BSSY B1, `(.L_x_131) ;  /* 0x0000017000017945 */ /* 0x000fe20003800000 */
[----:B------:R-:W4:Y:S02]  /*86f0*/  @P6 SYNCS.PHASECHK.TRANS64.TRYWAIT P0, [R62+URZ+0x60], R63 ;  /* 0x0000603f3e0065a7 */ /* 0x000f2400080011ff */
[----:B----4-:R-:W-:Y:S01]  /*8700*/  @P6 SEL R46, RZ, 0x1, !P0 ;  /* 0x00000001ff2e6807 */ /* 0x010fe20004000000 */
[----:B---3--:R-:W-:Y:S06]  /*8710*/  @!P6 BRA `(.L_x_132) ;  /* 0x00000000004ce947 */ /* 0x008fec0003800000 */
        /* <DEDUP_REMOVED lines=9> */
[----:B------:R-:W-:Y:S04]  /*87b0*/  SHF.L.U32 R5, R93, 0x1f, RZ ;  /* 0x0000001f5d057819 */ /* 0x000fe800000006ff */
[----:B------:R-:W3:Y:S02]  /*87c0*/  SYNCS.PHASECHK.TRANS64.TRYWAIT P0, [R62+URZ+0x60], R5 ;  /* 0x000060053e0075a7 */ /* 0x000ee400080011ff */
[----:B---3--:R-:W-:Y:S05]  /*87d0*/  @!P0 BRA `(.L_x_135) ;  /* 0x0000002400c88947 */ /* 0x008fea0003800000 */
.L_x_134:
[----:B------:R-:W-:Y:S05]  /*87e0*/  BSYNC B0 ;  /* 0x0000000000007941 */ /* 0x000fea0003800000 */
.L_x_133:
[----:B------:R-:W-:Y:S02]  /*87f0*/  ISETP.NE.AND P0, PT, R60, RZ, PT ;  /* 0x000000ff3c00720c */ /* 0x000fe40003f05270 */
[----:B------:R-:W-:Y:S11]  /*8800*/  IADD3 R47, PT, PT, R47, 0x1, RZ ;  /* 0x000000012f2f7810 */ /* 0x000ff60007ffe0ff */
[----:B------:R4:W1:Y:S04]  /*8810*/  @P0 LDS.128 R48, [R4] ;  /* 0x0000000004300984 */ /* 0x0008680000000c00 */
[----:B------:R4:W1:Y:S04]  /*8820*/  @P0 LDS.128 R56, [R3+0x10] ;  /* 0x0000100003380984 */ /* 0x0008680000000c00 */
[----:B------:R4:W1:Y:S04]  /*8830*/  @P0 LDS.128 R64, [R2+0x20] ;  /* 0x0000200002400984 */ /* 0x0008680000000c00 */
[----:B------:R4:W1:Y:S02]  /*8840*/  @P0 LDS.128 R72, [R0+0x30] ;  /* 0x0000300000480984 */ /* 0x0008640000000c00 */
.L_x_132:
[----:B------:R-:W-:Y:S05]  /*8850*/  BSYNC B1 ;  /* 0x0000000000017941 */ /* 0x000fea0003800000 */
.L_x_131:
[----:B----4-:R-:W-:Y:S05]  /*8860*/  VIADD R0, R39, 0x40 ;  /* 0x0000004027007836 */ /* 0x010fea0000000000 */
        /* <DEDUP_REMOVED lines=9> */
[----:B------:R-:W4:Y:S01]  /*8900*/  LDCU.64 UR6, c[0x4][0x78] ;  /* 0x01000f00ff0677ac */ /* 0x000f220008000a00 */
[----:B------:R-:W1:Y:S01]  /*8910*/  LDC.64 R2, c[0x4][R3] ;  /* 0x0100000003027b82 */ /* 0x000e620000000a00 */
[----:B------:R-:W5:Y:S01]  /*8920*/  LDCU.64 UR4, c[0x4][0x10] ;  /* 0x01000200ff0477ac */ /* 0x000f620008000a00 */
[----:B---3--:R-:W-:Y:S01]  /*8930*/  MOV R5, UR9 ;  /* 0x0000000900057c02 */ /* 0x008fe20008000f00 */
[----:B------:R-:W-:Y:S01]  /*8940*/  IMAD.U32 R4, RZ, RZ, UR8 ;  /* 0x00000008ff047e24 */ /* 0x000fe2000f8e00ff */
[----:B----4-:R-:W-:Y:S01]  /*8950*/  MOV R7, UR7 ;  /* 0x0000000700077c02 */ /* 0x010fe20008000f00 */
[----:B------:R-:W-:Y:S01]  /*8960*/  IMAD.U32 R6, RZ, RZ, UR6 ;  /* 0x00000006ff067e24 */ /* 0x000fe2000f8e00ff */
[----:B-----5:R-:W-:Y:S01]  /*8970*/  MOV R11, UR5 ;  /* 0x00000005000b7c02 */ /* 0x020fe20008000f00 */
[----:B------:R-:W-:Y:S02]  /*8980*/  IMAD.U32 R10, RZ, RZ, UR4 ;  /* 0x00000004ff0a7e24 */ /* 0x000fe4000f8e00ff */
[----:B------:R-:W-:Y:S07]  /*8990*/  LEPC R20, `(.L_x_136) ;  /* 0x000000001014794e */ /* 0x000fee0000000000 */
[----:B-12---:R-:W-:Y:S05]  /*89a0*/  CALL.ABS.NOINC R2 ;  /* 0x0000000002007343 */ /* 0x006fea0003c00000 */
.L_x_136:
        /* <DEDUP_REMOVED lines=10> */
[----:B---3--:R-:W1:Y:S01]  /*8a50*/  LDTM.x32 R4, tmem[UR4+0x40] ;  /* 0x00004004000479ee */ /* 0x008e6200082c0000 */
        /* <DEDUP_REMOVED lines=136> */
.L_x_138:
[----:B------:R-:W-:Y:S05]  /*92e0*/  BSYNC.RECONVERGENT B0 ;  /* 0x0000000000007941 */ /* 0x000fea0003800200 */
.L_x_137:
        /* <DEDUP_REMOVED lines=21> */
.L_x_142:
[----:B------:R-:W-:Y:S05]  /*9440*/  BSYNC B0 ;  /* 0x0000000000007941 */ /* 0x000fea0003800000 */
.L_x_141:
[----:B------:R-:W-:Y:S11]  /*9450*/  ISETP.NE.AND P0, PT, R60, RZ, PT ;  /* 0x000000ff3c00720c */ /* 0x000ff60003f05270 */
[----:B------:R-:W-:Y:S02]  /*9460*/  @!UPT UIADD3 URZ, UPT, UPT, URZ, URZ, URZ ;  /* 0x000000fffffff290 */ /* 0x000fe4000fffe0ff */
[----:B------:R4:W1:Y:S04]  /*9470*/  @P0 LDS.128 R48, [R3] ;  /* 0x0000000003300984 */ /* 0x0008680000000c00 */
[----:B------:R4:W1:Y:S04]  /*9480*/  @P0 LDS.128 R56, [R2+0x10] ;  /* 0x0000100002380984 */ /* 0x0008680000000c00 */
[----:B------:R4:W1:Y:S04]  /*9490*/  @P0 LDS.128 R64, [R0+0x20] ;  /* 0x0000200000400984 */ /* 0x0008680000000c00 */
[----:B------:R4:W1:Y:S02]  /*94a0*/  @P0 LDS.128 R72, [R47+0x30] ;  /* 0x000030002f480984 */ /* 0x0008640000000c00 */
.L_x_140:
[----:B------:R-:W-:Y:S05]  /*94b0*/  BSYNC B1 ;  /* 0x0000000000017941 */ /* 0x000fea0003800000 */
.L_x_139:
        /* <DEDUP_REMOVED lines=21> */
.L_x_144:
[----:B------:R-:W-:Y:S01]  /*9610*/  ISETP.NE.AND P0, PT, R98, RZ, PT ;  /* 0x000000ff6200720c */ /* 0x000fe20003f05270 */
[----:B------:R-:W-:Y:S05]  /*9620*/  WARPSYNC.ALL ;  /* 0x0000000000007948 */ /* 0x000fea0003800000 */
[----:B------:R-:W-:Y:S01]  /*9630*/  R2UR UR4, R39 ;  /* 0x00000000270472ca */ /* 0x000fe200000e0000 */
[----:B------:R-:W-:Y:S01]  /*9640*/  BSSY.RECONVERGENT B0, `(.L_x_145) ;  /* 0x000008c000007945 */ /* 0x000fe20003800200 */
[C---:B-1----:R-:W-:Y:S02]  /*9650*/  SHF.L.U32 R40, R48.reuse, 0x10, RZ ;  /* 0x0000001030287819 */ /* 0x042fe400000006ff */
[----:B------:R-:W-:Y:S02]  /*9660*/  LOP3.LUT R42, R48, 0xffff0000, RZ, 0xc0, !PT ;  /* 0xffff0000302a7812 */ /* 0x000fe400078ec0ff */
[C---:B------:R-:W-:Y:S02]  /*9670*/  SHF.L.U32 R43, R49.reuse, 0x10, RZ ;  /* 0x00000010312b7819 */ /* 0x040fe400000006ff */
[----:B------:R-:W-:Y:S02]  /*9680*/  LOP3.LUT R44, R49, 0xffff0000, RZ, 0xc0, !PT ;  /* 0xffff0000312c7812 */ /* 0x000fe400078ec0ff */
[C---:B------:R-:W-:Y:S02]  /*9690*/  SHF.L.U32 R45, R50.reuse, 0x10, RZ ;  /* 0x00000010322d7819 */ /* 0x040fe400000006ff */
[----:B------:R-:W-:Y:S01]  /*96a0*/  LOP3.LUT R46, R50, 0xffff0000, RZ, 0xc0, !PT ;  /* 0xffff0000322e7812 */ /* 0x000fe200078ec0ff */
[----:B---3--:R-:W1:Y:S01]  /*96b0*/  LDTM.x32 R4, tmem[UR4+0x60] ;  /* 0x00006004000479ee */ /* 0x008e6200082c0000 */
[C---:B------:R-:W-:Y:S01]  /*96c0*/  SHF.L.U32 R47, R51.reuse, 0x10, RZ ;  /* 0x00000010332f7819 */ /* 0x040fe200000006ff */
[----:B------:R-:W-:Y:S01]  /*96d0*/  NOP ;  /* 0x0000000000007918 */ /* 0x000fe20000000000 */
[----:B------:R-:W-:Y:S02]  /*96e0*/  LOP3.LUT R48, R51, 0xffff0000, RZ, 0xc0, !PT ;  /* 0xffff000033307812 */ /* 0x000fe400078ec0ff */
[C---:B------:R-:W-:Y:S02]  /*96f0*/  SHF.L.U32 R49, R56.reuse, 0x10, RZ ;  /* 0x0000001038317819 */ /* 0x040fe400000006ff */
[----:B------:R-:W-:Y:S02]  /*9700*/  LOP3.LUT R51, R56, 0xffff0000, RZ, 0xc0, !PT ;  /* 0xffff000038337812 */ /* 0x000fe400078ec0ff */
[C---:B------:R-:W-:Y:S02]  /*9710*/  SHF.L.U32 R50, R57.reuse, 0x10, RZ ;  /* 0x0000001039327819 */ /* 0x040fe400000006ff */
[----:B------:R-:W-:Y:S02]  /*9720*/  LOP3.LUT R52, R57, 0xffff0000, RZ, 0xc0, !PT ;  /* 0xffff000039347812 */ /* 0x000fe400078ec0ff */
[C---:B------:R-:W-:Y:S02]  /*9730*/  SHF.L.U32 R53, R58.reuse, 0x10, RZ ;  /* 0x000000103a357819 */ /* 0x040fe400000006ff */
[----:B------:R-:W-:Y:S02]  /*9740*/  LOP3.LUT R54, R58, 0xffff0000, RZ, 0xc0, !PT ;  /* 0xffff00003a367812 */ /* 0x000fe400078ec0ff */
[C---:B------:R-:W-:Y:S02]  /*9750*/  SHF.L.U32 R55, R59.reuse, 0x10, RZ ;  /* 0x000000103b377819 */ /* 0x040fe400000006ff */
[----:B------:R-:W-:Y:S02]  /*9760*/  IADD3 R102, PT, PT, R100, 0xe0, RZ ;  /* 0x000000e064667810 */ /* 0x000fe40007ffe0ff */
[----:B------:R-:W-:Y:S02]  /*9770*/  LOP3.LUT R56, R59, 0xffff0000, RZ, 0xc0, !PT ;  /* 0xffff00003b387812 */ /* 0x000fe400078ec0ff */
[----:B------:R-:W-:Y:S01]  /*9780*/  SHF.L.U32 R57, R64, 0x10, RZ ;  /* 0x0000001040397819 */ /* 0x000fe200000006ff */
[----:B-1----:R-:W-:Y:S01]  /*9790*/  FMUL R4, R38, R4 ;  /* 0x0000000426047220 */ /* 0x002fe20000400000 */
[----:B------:R-:W-:Y:S01]  /*97a0*/  LOP3.LUT R58, R64, 0xffff0000, RZ, 0xc0, !PT ;  /* 0xffff0000403a7812 */ /* 0x000fe200078ec0ff */
[----:B------:R-:W-:Y:S01]  /*97b0*/  FMUL R5, R38, R5 ;  /* 0x0000000526057220 */ /* 0x000fe20000400000 */
[----:B------:R-:W-:Y:S01]  /*97c0*/  LOP3.LUT R116, R102, 0xfefffff8, RZ, 0xc0, !PT ;  /* 0xfefffff866747812 */ /* 0x000fe200078ec0ff */
[C---:B------:R-:W-:Y:S01]  /*97d0*/  FFMA R4, R41.reuse, R40, R4 ;  /* 0x0000002829047223 */ /* 0x040fe20000000004 */
[C---:B------:R-:W-:Y:S01]  /*97e0*/  FMUL R6, R38.reuse, R6 ;  /* 0x0000000626067220 */ /* 0x040fe20000400000 */
[----:B------:R-:W-:Y:S01]  /*97f0*/  FFMA R5, R41, R42, R5 ;  /* 0x0000002a29057223 */ /* 0x000fe20000000005 */
[----:B------:R-:W-:Y:S01]  /*9800*/  SHF.L.U32 R59, R65, 0x10, RZ ;  /* 0x00000010413b7819 */ /* 0x000fe200000006ff */
[----:B------:R1:W-:Y:S01]  /*9810*/  SYNCS.ARRIVE.TRANS64.RED.A1T0 RZ, [R116+URZ], RZ ;  /* 0x000000ff74ff79a7 */ /* 0x0003e200081004ff */
[----:B------:R-:W-:Y:S01]  /*9820*/  FFMA R6, R41, R43, R6 ;  /* 0x0000002b29067223 */ /* 0x000fe20000000006 */
[C---:B------:R-:W-:Y:S01]  /*9830*/  FMUL R7, R38.reuse, R7 ;  /* 0x0000000726077220 */ /* 0x040fe20000400000 */
[----:B------:R-:W-:Y:S01]  /*9840*/  F2FP.BF16.F32.PACK_AB R104, R5, R4 ;  /* 0x000000040568723e */ /* 0x000fe200000010ff */
[C---:B------:R-:W-:Y:S01]  /*9850*/  FMUL R8, R38.reuse, R8 ;  /* 0x0000000826087220 */ /* 0x040fe20000400000 */
[----:B------:R-:W-:Y:S01]  /*9860*/  FMUL R9, R38, R9 ;  /* 0x0000000926097220 */ /* 0x000fe20000400000 */
[----:B------:R-:W-:Y:S01]  /*9870*/  LOP3.LUT R60, R65, 0xffff0000, RZ, 0xc0, !PT ;  /* 0xffff0000413c7812 */ /* 0x000fe200078ec0ff */
[C---:B------:R-:W-:Y:S01]  /*9880*/  FFMA R7, R41.reuse, R44, R7 ;  /* 0x0000002c29077223 */ /* 0x040fe20000000007 */
[C---:B------:R-:W-:Y:S01]  /*9890*/  FFMA R8, R41.reuse, R45, R8 ;  /* 0x0000002d29087223 */ /* 0x040fe20000000008 */
[----:B------:R-:W-:Y:S01]  /*98a0*/  SHF.L.U32 R61, R66, 0x10, RZ ;  /* 0x00000010423d7819 */ /* 0x000fe200000006ff */
[----:B------:R-:W-:Y:S01]  /*98b0*/  FFMA R9, R41, R46, R9 ;  /* 0x0000002e29097223 */ /* 0x000fe20000000009 */
[C---:B------:R-:W-:Y:S01]  /*98c0*/  FMUL R10, R38.reuse, R10 ;  /* 0x0000000a260a7220 */ /* 0x040fe20000400000 */
[----:B------:R-:W-:Y:S01]  /*98d0*/  F2FP.BF16.F32.PACK_AB R105, R7, R6 ;  /* 0x000000060769723e */ /* 0x000fe200000010ff */
[C---:B------:R-:W-:Y:S01]  /*98e0*/  FMUL R11, R38.reuse, R11 ;  /* 0x0000000b260b7220 */ /* 0x040fe20000400000 */
[----:B------:R-:W-:Y:S01]  /*98f0*/  FMUL R0, R38, R12 ;  /* 0x0000000c26007220 */ /* 0x000fe20000400000 */
[----:B------:R-:W-:Y:S01]  /*9900*/  F2FP.BF16.F32.PACK_AB R106, R9, R8 ;  /* 0x00000008096a723e */ /* 0x000fe200000010ff */
[C---:B------:R-:W-:Y:S01]  /*9910*/  FFMA R10, R41.reuse, R47, R10 ;  /* 0x0000002f290a7223 */ /* 0x040fe2000000000a */
[C---:B------:R-:W-:Y:S01]  /*9920*/  FFMA R11, R41.reuse, R48, R11 ;  /* 0x00000030290b7223 */ /* 0x040fe2000000000b */
[----:B------:R-:W-:Y:S01]  /*9930*/  LOP3.LUT R62, R66, 0xffff0000, RZ, 0xc0, !PT ;  /* 0xffff0000423e7812 */ /* 0x000fe200078ec0ff */
[----:B------:R-:W-:Y:S01]  /*9940*/  FFMA R0, R41, R49, R0 ;  /* 0x0000003129007223 */ /* 0x000fe20000000000 */
[C---:B------:R-:W-:Y:S01]  /*9950*/  FMUL R2, R38.reuse, R13 ;  /* 0x0000000d26027220 */ /* 0x040fe20000400000 */
[----:B------:R-:W-:Y:S01]  /*9960*/  SHF.L.U32 R63, R67, 0x10, RZ ;  /* 0x00000010433f7819 */ /* 0x000fe200000006ff */
[C---:B------:R-:W-:Y:S01]  /*9970*/  FMUL R3, R38.reuse, R14 ;  /* 0x0000000e26037220 */ /* 0x040fe20000400000 */
[----:B------:R-:W-:Y:S01]  /*9980*/  F2FP.BF16.F32.PACK_AB R107, R11, R10 ;  /* 0x0000000a0b6b723e */ /* 0x000fe200000010ff */
[----:B------:R-:W-:Y:S01]  /*9990*/  FFMA R2, R41, R51, R2 ;  /* 0x0000003329027223 */ /* 0x000fe20000000002 */
[C---:B------:R-:W-:Y:S01]  /*99a0*/  FMUL R15, R38.reuse, R15 ;  /* 0x0000000f260f7220 */ /* 0x040fe20000400000 */
[C---:B------:R-:W-:Y:S01]  /*99b0*/  FMUL R12, R38.reuse, R16 ;  /* 0x00000010260c7220 */ /* 0x040fe20000400000 */
[----:B------:R-:W-:Y:S01]  /*99c0*/  FMUL R13, R38, R17 ;  /* 0x00000011260d7220 */ /* 0x000fe20000400000 */
[----:B------:R1:W-:Y:S01]  /*99d0*/  STS.128 [R96+0x6000], R104 ;  /* 0x0060006860007388 */ /* 0x0003e20000000c00 */
[----:B------:R-:W-:Y:S01]  /*99e0*/  LOP3.LUT R64, R67, 0xffff0000, RZ, 0xc0, !PT ;  /* 0xffff000043407812 */ /* 0x000fe200078ec0ff */
[C---:B------:R-:W-:Y:S01]  /*99f0*/  FFMA R3, R41.reuse, R50, R3 ;  /* 0x0000003229037223 */ /* 0x040fe20000000003 */
[----:B------:R-:W-:Y:S01]  /*9a00*/  SHF.L.U32 R65, R72, 0x10, RZ ;  /* 0x0000001048417819 */ /* 0x000fe200000006ff */
[C---:B------:R-:W-:Y:S01]  /*9a10*/  FFMA R15, R41.reuse, R52, R15 ;  /* 0x00000034290f7223 */ /* 0x040fe2000000000f */
[----:B------:R-:W-:Y:S01]  /*9a20*/  F2FP.BF16.F32.PACK_AB R108, R2, R0 ;  /* 0x00000000026c723e */ /* 0x000fe200000010ff */
[C---:B------:R-:W-:Y:S01]  /*9a30*/  FFMA R12, R41.reuse, R53, R12 ;  /* 0x00000035290c7223 */ /* 0x040fe2000000000c */
[C---:B------:R-:W-:Y:S01]  /*9a40*/  FFMA R13, R41.reuse, R54, R13 ;  /* 0x00000036290d7223 */ /* 0x040fe2000000000d */
[C---:B------:R-:W-:Y:S01]  /*9a50*/  FMUL R14, R38.reuse, R18 ;  /* 0x00000012260e7220 */ /* 0x040fe20000400000 */
[C---:B------:R-:W-:Y:S01]  /*9a60*/  FMUL R19, R38.reuse, R19 ;  /* 0x0000001326137220 */ /* 0x040fe20000400000 */
[C---:B------:R-:W-:Y:S01]  /*9a70*/  FMUL R16, R38.reuse, R20 ;  /* 0x0000001426107220 */ /* 0x040fe20000400000 */
[C---:B------:R-:W-:Y:S01]  /*9a80*/  FMUL R17, R38.reuse, R21 ;  /* 0x0000001526117220 */ /* 0x040fe20000400000 */
[C---:B------:R-:W-:Y:S01]  /*9a90*/  FFMA R14, R41.reuse, R55, R14 ;  /* 0x00000037290e7223 */ /* 0x040fe2000000000e */
        /* <DEDUP_REMOVED lines=9> */
[----:B------:R-:W-:Y:S01]  /*9b30*/  FFMA R23, R41, R60, R23 ;  /* 0x0000003c29177223 */ /* 0x000fe20000000017 */
[C---:B------:R-:W-:Y:S01]  /*9b40*/  FMUL R27, R38.reuse, R27 ;  /* 0x0000001b261b7220 */ /* 0x040fe20000400000 */
[----:B------:R-:W-:Y:S01]  /*9b50*/  F2FP.BF16.F32.PACK_AB R109, R15, R3 ;  /* 0x000000030f6d723e */ /* 0x000fe200000010ff */
[----:B------:R-:W-:Y:S01]  /*9b60*/  FFMA R20, R41, R61, R20 ;  /* 0x0000003d29147223 */ /* 0x000fe20000000014 */
[----:B------:R-:W-:Y:S01]  /*9b70*/  F2FP.BF16.F32.PACK_AB R110, R13, R12 ;  /* 0x0000000c0d6e723e */ /* 0x000fe200000010ff */
[----:B------:R-:W-:Y:S01]  /*9b80*/  FMUL R24, R38, R28 ;  /* 0x0000001c26187220 */ /* 0x000fe20000400000 */
[----:B------:R-:W-:Y:S01]  /*9b90*/  F2FP.BF16.F32.PACK_AB R111, R19, R14 ;  /* 0x0000000e136f723e */ /* 0x000fe200000010ff */
[----:B------:R-:W-:Y:S01]  /*9ba0*/  FFMA R21, R41, R62, R21 ;  /* 0x0000003e29157223 */ /* 0x000fe20000000015 */
[----:B------:R-:W-:Y:S01]  /*9bb0*/  LOP3.LUT R66, R72, 0xffff0000, RZ, 0xc0, !PT ;  /* 0xffff000048427812 */ /* 0x000fe200078ec0ff */
[C---:B------:R-:W-:Y:S01]  /*9bc0*/  FMUL R25, R38.reuse, R29 ;  /* 0x0000001d26197220 */ /* 0x040fe20000400000 */
[----:B------:R-:W-:Y:S01]  /*9bd0*/  SHF.L.U32 R67, R73, 0x10, RZ ;  /* 0x0000001049437819 */ /* 0x000fe200000006ff */
[----:B------:R1:W-:Y:S01]  /*9be0*/  STS.128 [R95+0x6010], R108 ;  /* 0x0060106c5f007388 */ /* 0x0003e20000000c00 */
[----:B------:R-:W-:Y:S01]  /*9bf0*/  FFMA R22, R41, R63, R22 ;  /* 0x0000003f29167223 */ /* 0x000fe20000000016 */
[----:B------:R-:W-:Y:S01]  /*9c00*/  LOP3.LUT R68, R73, 0xffff0000, RZ, 0xc0, !PT ;  /* 0xffff000049447812 */ /* 0x000fe200078ec0ff */
[----:B------:R-:W-:Y:S01]  /*9c10*/  FMUL R26, R38, R30 ;  /* 0x0000001e261a7220 */ /* 0x000fe20000400000 */
[C---:B------:R-:W-:Y:S01]  /*9c20*/  FFMA R27, R41.reuse, R64, R27 ;  /* 0x00000040291b7223 */ /* 0x040fe2000000001b */
[----:B------:R-:W-:Y:S01]  /*9c30*/  SHF.L.U32 R69, R74, 0x10, RZ ;  /* 0x000000104a457819 */ /* 0x000fe200000006ff */
[----:B------:R-:W-:Y:S01]  /*9c40*/  FMUL R31, R38, R31 ;  /* 0x0000001f261f7220 */ /* 0x000fe20000400000 */
[C---:B------:R-:W-:Y:S01]  /*9c50*/  FFMA R24, R41.reuse, R65, R24 ;  /* 0x0000004129187223 */ /* 0x040fe20000000018 */
[----:B------:R-:W-:Y:S01]  /*9c60*/  LOP3.LUT R70, R74, 0xffff0000, RZ, 0xc0, !PT ;  /* 0xffff00004a467812 */ /* 0x000fe200078ec0ff */
[C---:B------:R-:W-:Y:S01]  /*9c70*/  FMUL R28, R38.reuse, R32 ;  /* 0x00000020261c7220 */ /* 0x040fe20000400000 */
[----:B------:R-:W-:Y:S01]  /*9c80*/  FFMA R25, R41, R66, R25 ;  /* 0x0000004229197223 */ /* 0x000fe20000000019 */
[----:B------:R-:W-:Y:S01]  /*9c90*/  SHF.L.U32 R71, R75, 0x10, RZ ;  /* 0x000000104b477819 */ /* 0x000fe200000006ff */
[C---:B------:R-:W-:Y:S01]  /*9ca0*/  FMUL R29, R38.reuse, R33 ;  /* 0x00000021261d7220 */ /* 0x040fe20000400000 */
[----:B------:R-:W-:Y:S01]  /*9cb0*/  FFMA R26, R41, R67, R26 ;  /* 0x00000043291a7223 */ /* 0x000fe2000000001a */
[----:B------:R-:W-:Y:S01]  /*9cc0*/  LOP3.LUT R72, R75, 0xffff0000, RZ, 0xc0, !PT ;  /* 0xffff00004b487812 */ /* 0x000fe200078ec0ff */
        /* <DEDUP_REMOVED lines=8> */
[----:B------:R-:W-:Y:S01]  /*9d50*/  FFMA R30, R41, R71, R30 ;  /* 0x00000047291e7223 */ /* 0x000fe2000000001e */
[----:B------:R-:W-:Y:S01]  /*9d60*/  F2FP.BF16.F32.PACK_AB R115, R27, R22 ;  /* 0x000000161b73723e */ /* 0x000fe200000010ff */
[----:B------:R-:W-:Y:S01]  /*9d70*/  FFMA R35, R41, R72, R35 ;  /* 0x0000004829237223 */ /* 0x000fe20000000023 */
[----:B------:R-:W-:Y:S02]  /*9d80*/  F2FP.BF16.F32.PACK_AB R100, R25, R24 ;  /* 0x000000181964723e */ /* 0x000fe400000010ff */
[----:B------:R-:W-:Y:S01]  /*9d90*/  F2FP.BF16.F32.PACK_AB R101, R31, R26 ;  /* 0x0000001a1f65723e */ /* 0x000fe200000010ff */
[----:B------:R1:W-:Y:S01]  /*9da0*/  STS.128 [R94+0x6020], R112 ;  /* 0x006020705e007388 */ /* 0x0003e20000000c00 */
        /* <DEDUP_REMOVED lines=21> */
.L_x_146:
[----:B------:R-:W-:Y:S05]  /*9f00*/  BSYNC.RECONVERGENT B0 ;  /* 0x0000000000007941 */ /* 0x000fea0003800200 */
.L_x_145:
[----:B------:R-:W-:Y:S01]  /*9f10*/  BAR.SYNC.DEFER_BLOCKING 0x1, 0x80 ;  /* 0x0042000000007b1d */ /* 0x000fe20000010000 */
[----:B------:R-:W-:Y:S01]  /*9f20*/  UISETP.NE.AND UP0, UPT, UR47, -0x4, UPT ;  /* 0xfffffffc2f00788c */ /* 0x000fe2000bf05270 */
[----:B------:R-:W-:Y:S08]  /*9f30*/  IADD3 R0, PT, PT, R36, 0x1, RZ ;  /* 0x0000000124007810 */ /* 0x000ff00007ffe0ff */
[----:B------:R-:W-:Y:S05]  /*9f40*/  BRA.U !UP0, `(.L_x_147) ;  /* 0x0000000108287547 */ /* 0x000fea000b800000 */
[----:B------:R-:W-:Y:S01]  /*9f50*/  ISETP.NE.AND P0, PT, R99, RZ, PT ;  /* 0x000000ff6300720c */ /* 0x000fe20003f05270 */
[----:B------:R-:W-:Y:S01]  /*9f60*/  IMAD.U32 R3, RZ, RZ, UR46 ;  /* 0x0000002eff037e24 */ /* 0x000fe2000f8e00ff */
[----:B------:R-:W-:Y:S01]  /*9f70*/  UIADD3 UR4, UPT, UPT, UR46, 0x1, URZ ;  /* 0x000000012e047890 */ /* 0x000fe2000fffe0ff */
[----:B------:R-:W-:Y:S03]  /*9f80*/  IMAD.U32 R2, RZ, RZ, UR57 ;  /* 0x00000039ff027e24 */ /* 0x000fe6000f8e00ff */
[----:B------:R-:W-:Y:S04]  /*9f90*/  UISETP.NE.AND UP0, UPT, UR4, 0x4, UPT ;  /* 0x000000040400788c */ /* 0x000fe8000bf05270 */
[----:B------:R-:W-:Y:S03]  /*9fa0*/  USEL UR46, UR4, URZ, UP0 ;  /* 0x000000ff042e7287 */ /* 0x000fe60008000000 */
[----:B------:R-:W-:Y:S05]  /*9fb0*/  @P0 LEA R3, R3, UR44, 0x3 ;  /* 0x0000002c03030c11 */ /* 0x000fea000f8e18ff */
[----:B------:R-:W-:Y:S05]  /*9fc0*/  @P0 VIADD R3, R3, 0x80 ;  /* 0x0000008003030836 */ /* 0x000fea0000000000 */
[----:B------:R-:W-:Y:S04]  /*9fd0*/  @P0 PRMT R2, R2, 0x654, R3 ;  /* 0x0000065402020816 */ /* 0x000fe80000000003 */
[----:B------:R3:W-:Y:S03]  /*9fe0*/  @P0 SYNCS.ARRIVE.TRANS64.RED.A1T0 RZ, [R2+URZ], RZ ;  /* 0x000000ff02ff09a7 */ /* 0x0007e600081004ff */
.L_x_147:
[----:B------:R-:W-:Y:S01]  /*9ff0*/  R2UR UR4, R86 ;  /* 0x00000000560472ca */ /* 0x000fe200000e0000 */
[----:B------:R-:W-:Y:S01]  /*a000*/  UISETP.NE.AND UP0, UPT, UR62, URZ, UPT ;  /* 0x000000ff3e00728c */ /* 0x000fe2000bf05270 */
[----:B------:R-:W-:Y:S01]  /*a010*/  ISETP.NE.AND P0, PT, R89, 0x2, PT ;  /* 0x000000025900780c */ /* 0x000fe20003f05270 */
[----:B------:R-:W-:Y:S01]  /*a020*/  UIADD3 UR47, UPT, UPT, UR47, 0x4, URZ ;  /* 0x000000042f2f7890 */ /* 0x000fe2000fffe0ff */
[----:B------:R-:W-:Y:S01]  /*a030*/  ISETP.NE.AND P1, PT, R0, 0x2, PT ;  /* 0x000000020000780c */ /* 0x000fe20003f25270 */
[----:B------:R-:W-:Y:S01]  /*a040*/  UIADD3 UR12, UPT, UPT, UR37, UR63, URZ ;  /* 0x0000003f250c7290 */ /* 0x000fe2000fffe0ff */
[----:B---3--:R-:W-:Y:S01]  /*a050*/  SEL R2, RZ, 0x1, P0 ;  /* 0x00000001ff027807 */ /* 0x008fe20000000000 */
[----:B------:R-:W-:Y:S01]  /*a060*/  UMOV UR36, UR61 ;  /* 0x0000003d00247c82 */ /* 0x000fe20008000000 */
[----:B------:R-:W-:Y:S02]  /*a070*/  SEL R3, RZ, 0x1, P1 ;  /* 0x00000001ff037807 */ /* 0x000fe40000800000 */
[----:B------:R-:W-:Y:S02]  /*a080*/  LOP3.LUT R91, R91, R2, RZ, 0x3c, !PT ;  /* 0x000000025b5b7212 */ /* 0x000fe400078e3cff */
[----:B------:R-:W-:Y:S01]  /*a090*/  LOP3.LUT R92, R92, R3, RZ, 0x3c, !PT ;  /* 0x000000035c5c7212 */ /* 0x000fe200078e3cff */
[----:B------:R-:W-:Y:S01]  /*a0a0*/  UIADD3 UR20, UPT, UPT, UR38, UR4, URZ ;  /* 0x0000000426147290 */ /* 0x000fe2000fffe0ff */
[----:B------:R-:W-:Y:S02]  /*a0b0*/  SEL R89, R89, RZ, P0 ;  /* 0x000000ff59597207 */ /* 0x000fe40000000000 */
[----:B------:R-:W-:Y:S01]  /*a0c0*/  SEL R36, R0, RZ, P1 ;  /* 0x000000ff00247207 */ /* 0x000fe20000800000 */
[----:B------:R-:W-:Y:S08]  /*a0d0*/  BRA.U UP0, `(.L_x_148) ;  /* 0xffffffbd00fc7547 */ /* 0x000ff0000b83ffff */
[----:B------:R-:W3:Y:S01]  /*a0e0*/  LDCU.64 UR4, c[0x0][0xc88] ;  /* 0x00019100ff0477ac */ /* 0x000ee20008000a00 */
[----:B------:R-:W4:Y:S01]  /*a0f0*/  LDCU.64 UR6, c[0x0][0xc90] ;  /* 0x00019200ff0677ac */ /* 0x000f220008000a00 */
[----:B---3--:R-:W-:Y:S02]  /*a100*/  ISETP.NE.U32.AND P2, PT, RZ, UR4, PT ;  /* 0x00000004ff007c0c */ /* 0x008fe4000bf45070 */
[----:B----4-:R-:W-:Y:S02]  /*a110*/  ISETP.NE.U32.AND P1, PT, RZ, UR6, PT ;  /* 0x00000006ff007c0c */ /* 0x010fe4000bf25070 */
[----:B------:R-:W-:Y:S02]  /*a120*/  ISETP.NE.AND.EX P2, PT, RZ, UR5, PT, P2 ;  /* 0x00000005ff007c0c */ /* 0x000fe4000bf45320 */
[----:B------:R-:W-:-:S13]  /*a130*/  ISETP.NE.AND.EX P0, PT, RZ, UR7, PT, P1 ;  /* 0x00000007ff007c0c */ /* 0x000fda000bf05310 */
[----:B------:R-:W-:Y:S05]  /*a140*/  @P2 BRA P0, `(.L_x_149) ;  /* 0x00000000003c2947 */ /* 0x000fea0000000000 */
[----:B------:R-:W-:-:S13]  /*a150*/  ISETP.NE.AND.EX P1, PT, RZ, UR7, PT, P1 ;  /* 0x00000007ff007c0c */ /* 0x000fda000bf25310 */
[----:B------:R-:W-:Y:S05]  /*a160*/  @P1 BRA `(.L_x_150) ;  /* 0x00000000000c1947 */ /* 0x000fea0003800000 */
[----:B------:R-:W-:-:S13]  /*a170*/  FSETP.NEU.AND P0, PT, R41, RZ, PT ;  /* 0x000000ff2900720b */ /* 0x000fda0003f0d000 */
[----:B------:R-:W-:Y:S05]  /*a180*/  @!P0 EXIT ;  /* 0x000000000000894d */ /* 0x000fea0003800000 */
[----:B------:R-:W-:Y:S05]  /*a190*/  BRA `(.L_x_149) ;  /* 0x0000000000287947 */ /* 0x000fea0003800000 */
.L_x_150:
[----:B------:R-:W-:Y:S01]  /*a1a0*/  ISETP.NE.AND P0, PT, R88, RZ, PT ;  /* 0x000000ff5800720c */ /* 0x000fe20003f05270 */
[----:B------:R-:W-:-:S12]  /*a1b0*/  BSSY.RECONVERGENT B0, `(.L_x_149) ;  /* 0x0000008000007945 */ /* 0x000fd80003800200 */
[----:B------:R-:W-:Y:S05]  /*a1c0*/  @P0 BRA `(.L_x_151) ;  /* 0x0000000000100947 */ /* 0x000fea0003800000 */
[----:B------:R-:W-:-:S04]  /*a1d0*/  ISETP.NE.U32.AND P0, PT, RZ, UR4, PT ;  /* 0x00000004ff007c0c */ /* 0x000fc8000bf05070 */
[----:B------:R-:W-:-:S13]  /*a1e0*/  ISETP.NE.AND.EX P0, PT, RZ, UR5, PT, P0 ;  /* 0x00000005ff007c0c */ /* 0x000fda000bf05300 */
[----:B------:R-:W-:Y:S05]  /*a1f0*/  @!P0 EXIT ;  /* 0x000000000000894d */ /* 0x000fea0003800000 */
[----:B------:R-:W-:Y:S05]  /*a200*/  BRA `(.L_x_152) ;  /* 0x0000000000087947 */ /* 0x000fea0003800000 */
.L_x_151:
[----:B------:R-:W-:-:S13]  /*a210*/  FSETP.NEU.AND P0, PT, R41, RZ, PT ;  /* 0x000000ff2900720b */ /* 0x000fda0003f0d000 */
[----:B------:R-:W-:Y:S05]  /*a220*/  @!P0 EXIT ;  /* 0x000000000000894d */ /* 0x000fea0003800000 */
.L_x_152:
[----:B------:R-:W-:Y:S05]  /*a230*/  BSYNC.RECONVERGENT B0 ;  /* 0x0000000000007941 */ /* 0x000fea0003800200 */
.L_x_149:
[----:B------:R-:W-:Y:S01]  /*a240*/  ULEA UR6, UR46, UR44, 0x3 ;  /* 0x0000002c2e067291 */ /* 0x000fe2000f8e18ff */
[----:B------:R-:W-:-:S04]  /*a250*/  DEPBAR.LE SB0, 0x0 ;  /* 0x000080000000791a */ /* 0x000fc80000000000 */
[----:B------:R-:W-:-:S04]  /*a260*/  UIADD3 UR6, UPT, UPT, UR6, 0x80, URZ ;  /* 0x0000008006067890 */ /* 0x000fc8000fffe0ff */
[----:B------:R-:W-:-:S09]  /*a270*/  UPRMT UR6, UR57, 0x654, UR6 ;  /* 0x0000065439067896 */ /* 0x000fd20008000006 */
[----:B------:R-:W-:Y:S01]  /*a280*/  SYNCS.ARRIVE.TRANS64.RED.A1T0 RZ, [UR6], RZ ;  /* 0x000000ffffff79a7 */ /* 0x000fe20008100406 */
[----:B------:R-:W-:Y:S05]  /*a290*/  EXIT ;  /* 0x000000000000794d */ /* 0x000fea0003800000 */
.L_x_24:
[----:B--2---:R2:W3:Y:S02]  /*a2a0*/  SYNCS.PHASECHK.TRANS64.TRYWAIT P0, [R3+URZ+0x100], R2 ;  /* 0x00010002030075a7 */ /* 0x0044e400080011ff */
[----:B---3--:R-:W-:Y:S05]  /*a2b0*/  @!P0 NANOSLEEP.SYNCS 0x989680 ;  /* 0x009896800000895d */ /* 0x008fea0003900000 */
[----:B------:R-:W3:Y:S02]  /*a2c0*/  @!P0 SYNCS.PHASECHK.TRANS64 P0, [R3+URZ+0x100], R2 ;  /* 0x00010002030085a7 */ /* 0x000ee400080010ff */
[----:B---3--:R-:W-:Y:S05]  /*a2d0*/  @!P0 BRA `(.L_x_24) ;  /* 0xfffffffc00f08947 */ /* 0x008fea000383ffff */
[----:B------:R-:W-:Y:S05]  /*a2e0*/  BRA `(.L_x_153) ;  /* 0xffffff78002c7947 */ /* 0x000fea000383ffff */
.L_x_27:
[----:B-1----:R-:W-:-:S07]  /*a2f0*/  MOV R0, UR5 ;  /* 0x0000000500007c02 */ /* 0x002fce0008000f00 */
.L_x_154:
[----:B-1----:R1:W2:Y:S02]  /*a300*/  SYNCS.PHASECHK.TRANS64.TRYWAIT P0, [R0+URZ+0x30], R3 ;  /* 0x00003003000075a7 */ /* 0x0022a400080011ff */
[----:B--2---:R-:W-:Y:S05]  /*a310*/  @!P0 NANOSLEEP.SYNCS 0x989680 ;  /* 0x009896800000895d */ /* 0x004fea0003900000 */
[----:B------:R-:W2:Y:S02]  /*a320*/  @!P0 SYNCS.PHASECHK.TRANS64 P0, [R0+URZ+0x30], R3 ;  /* 0x00003003000085a7 */ /* 0x000ea400080010ff */
[----:B--2---:R-:W-:Y:S05]  /*a330*/  @!P0 BRA `(.L_x_154) ;  /* 0xfffffffc00f08947 */ /* 0x004fea000383ffff */
[----:B------:R-:W-:Y:S05]  /*a340*/  BRA `(.L_x_26) ;  /* 0xffffff7800987947 */ /* 0x000fea000383ffff */
.L_x_36:
[----:B-1----:R-:W-:-:S07]  /*a350*/  MOV R0, UR7 ;  /* 0x0000000700007c02 */ /* 0x002fce0008000f00 */
.L_x_155:
[----:B-1----:R1:W2:Y:S02]  /*a360*/  SYNCS.PHASECHK.TRANS64.TRYWAIT P0, [R0+URZ+0x30], R3 ;  /* 0x00003003000075a7 */ /* 0x0022a400080011ff */
[----:B--2---:R-:W-:Y:S05]  /*a370*/  @!P0 NANOSLEEP.SYNCS 0x989680 ;  /* 0x009896800000895d */ /* 0x004fea0003900000 */
[----:B------:R-:W2:Y:S02]  /*a380*/  @!P0 SYNCS.PHASECHK.TRANS64 P0, [R0+URZ+0x30], R3 ;  /* 0x00003003000085a7 */ /* 0x000ea400080010ff */
[----:B--2---:R-:W-:Y:S05]  /*a390*/  @!P0 BRA `(.L_x_155) ;  /* 0xfffffffc00f08947 */ /* 0x004fea000383ffff */
[----:B------:R-:W-:Y:S05]  /*a3a0*/  BRA `(.L_x_35) ;  /* 0xffffff7c00bc7947 */ /* 0x000fea000383ffff */
.L_x_43:
[----:B-1----:R1:W4:Y:S02]  /*a3b0*/  SYNCS.PHASECHK.TRANS64.TRYWAIT P0, [R3+URZ+0xb0], R0 ;  /* 0x0000b000030075a7 */ /* 0x00232400080011ff */
[----:B----4-:R-:W-:Y:S05]  /*a3c0*/  @!P0 NANOSLEEP.SYNCS 0x989680 ;  /* 0x009896800000895d */ /* 0x010fea0003900000 */
[----:B------:R-:W4:Y:S02]  /*a3d0*/  @!P0 SYNCS.PHASECHK.TRANS64 P0, [R3+URZ+0xb0], R0 ;  /* 0x0000b000030085a7 */ /* 0x000f2400080010ff */
[----:B----4-:R-:W-:Y:S05]  /*a3e0*/  @!P0 BRA `(.L_x_43) ;  /* 0xfffffffc00f08947 */ /* 0x010fea000383ffff */
[----:B------:R-:W-:Y:S05]  /*a3f0*/  BRA `(.L_x_156) ;  /* 0xffffff8000c47947 */ /* 0x000fea000383ffff */
.L_x_47:
[----:B-1----:R-:W-:-:S07]  /*a400*/  MOV R0, UR4 ;  /* 0x0000000400007c02 */ /* 0x002fce0008000f00 */
.L_x_157:
[----:B-1----:R1:W2:Y:S02]  /*a410*/  SYNCS.PHASECHK.TRANS64.TRYWAIT P0, [R0+URZ], R3 ;  /* 0x00000003000075a7 */ /* 0x0022a400080011ff */
[----:B--2---:R-:W-:Y:S05]  /*a420*/  @!P0 NANOSLEEP.SYNCS 0x989680 ;  /* 0x009896800000895d */ /* 0x004fea0003900000 */
[----:B------:R-:W2:Y:S02]  /*a430*/  @!P0 SYNCS.PHASECHK.TRANS64 P0, [R0+URZ], R3 ;  /* 0x00000003000085a7 */ /* 0x000ea400080010ff */
[----:B--2---:R-:W-:Y:S05]  /*a440*/  @!P0 BRA `(.L_x_157) ;  /* 0xfffffffc00f08947 */ /* 0x004fea000383ffff */
[----:B------:R-:W-:Y:S05]  /*a450*/  BRA `(.L_x_158) ;  /* 0xffffff88006c7947 */ /* 0x000fea000383ffff */
.L_x_48:
[----:B------:R-:W-:-:S07]  /*a460*/  MOV R0, UR5 ;  /* 0x0000000500007c02 */ /* 0x000fce0008000f00 */
.L_x_159:
[----:B-1----:R1:W2:Y:S02]  /*a470*/  SYNCS.PHASECHK.TRANS64.TRYWAIT P0, [R0+URZ], R3 ;  /* 0x00000003000075a7 */ /* 0x0022a400080011ff */
[----:B--2---:R-:W-:Y:S05]  /*a480*/  @!P0 NANOSLEEP.SYNCS 0x989680 ;  /* 0x009896800000895d */ /* 0x004fea0003900000 */
[----:B------:R-:W2:Y:S02]  /*a490*/  @!P0 SYNCS.PHASECHK.TRANS64 P0, [R0+URZ], R3 ;  /* 0x00000003000085a7 */ /* 0x000ea400080010ff */
[----:B--2---:R-:W-:Y:S05]  /*a4a0*/  @!P0 BRA `(.L_x_159) ;  /* 0xfffffffc00f08947 */ /* 0x004fea000383ffff */
[----:B------:R-:W-:Y:S05]  /*a4b0*/  BRA `(.L_x_160) ;  /* 0xffffff8800787947 */ /* 0x000fea000383ffff */
.L_x_49:
[----:B------:R-:W-:-:S07]  /*a4c0*/  MOV R0, UR5 ;  /* 0x0000000500007c02 */ /* 0x000fce0008000f00 */
.L_x_161:
[----:B-1----:R1:W2:Y:S02]  /*a4d0*/  SYNCS.PHASECHK.TRANS64.TRYWAIT P0, [R0+URZ], R3 ;  /* 0x00000003000075a7 */ /* 0x0022a400080011ff */
[----:B--2---:R-:W-:Y:S05]  /*a4e0*/  @!P0 NANOSLEEP.SYNCS 0x989680 ;  /* 0x009896800000895d */ /* 0x004fea0003900000 */
[----:B------:R-:W2:Y:S02]  /*a4f0*/  @!P0 SYNCS.PHASECHK.TRANS64 P0, [R0+URZ], R3 ;  /* 0x00000003000085a7 */ /* 0x000ea400080010ff */
[----:B--2---:R-:W-:Y:S05]  /*a500*/  @!P0 BRA `(.L_x_161) ;  /* 0xfffffffc00f08947 */ /* 0x004fea000383ffff */
[----:B------:R-:W-:Y:S05]  /*a510*/  BRA `(.L_x_162) ;  /* 0xffffff8800847947 */ /* 0x000fea000383ffff */
.L_x_50:
[----:B------:R-:W-:-:S07]  /*a520*/  MOV R0, UR5 ;  /* 0x0000000500007c02 */ /* 0x000fce0008000f00 */
.L_x_163:
[----:B-1----:R1:W2:Y:S02]  /*a530*/  SYNCS.PHASECHK.TRANS64.TRYWAIT P0, [R0+URZ], R3 ;  /* 0x00000003000075a7 */ /* 0x0022a400080011ff */
[----:B--2---:R-:W-:Y:S05]  /*a540*/  @!P0 NANOSLEEP.SYNCS 0x989680 ;  /* 0x009896800000895d */ /* 0x004fea0003900000 */
[----:B------:R-:W2:Y:S02]  /*a550*/  @!P0 SYNCS.PHASECHK.TRANS64 P0, [R0+URZ], R3 ;  /* 0x00000003000085a7 */ /* 0x000ea400080010ff */
[----:B--2---:R-:W-:Y:S05]  /*a560*/  @!P0 BRA `(.L_x_163) ;  /* 0xfffffffc00f08947 */ /* 0x004fea000383ffff */
[----:B------:R-:W-:Y:S05]  /*a570*/  BRA `(.L_x_164) ;  /* 0xffffff8800907947 */ /* 0x000fea000383ffff */
.L_x_51:
[----:B------:R-:W-:-:S07]  /*a580*/  MOV R0, UR5 ;  /* 0x0000000500007c02 */ /* 0x000fce0008000f00 */
.L_x_165:
[----:B-1----:R1:W2:Y:S02]  /*a590*/  SYNCS.PHASECHK.TRANS64.TRYWAIT P0, [R0+URZ], R3 ;  /* 0x00000003000075a7 */ /* 0x0022a400080011ff */
[----:B--2---:R-:W-:Y:S05]  /*a5a0*/  @!P0 NANOSLEEP.SYNCS 0x989680 ;  /* 0x009896800000895d */ /* 0x004fea0003900000 */
[----:B------:R-:W2:Y:S02]  /*a5b0*/  @!P0 SYNCS.PHASECHK.TRANS64 P0, [R0+URZ], R3 ;  /* 0x00000003000085a7 */ /* 0x000ea400080010ff */
[----:B--2---:R-:W-:Y:S05]  /*a5c0*/  @!P0 BRA `(.L_x_165) ;  /* 0xfffffffc00f08947 */ /* 0x004fea000383ffff */
[----:B------:R-:W-:Y:S05]  /*a5d0*/  BRA `(.L_x_166) ;  /* 0xffffff88009c7947 */ /* 0x000fea000383ffff */
.L_x_54:
[----:B-1----:R1:W2:Y:S02]  /*a5e0*/  SYNCS.PHASECHK.TRANS64.TRYWAIT P0, [R2+URZ+0xf0], R5 ;  /* 0x0000f005020075a7 */ /* 0x0022a400080011ff */
[----:B--2---:R-:W-:Y:S05]  /*a5f0*/  @!P0 NANOSLEEP.SYNCS 0x989680 ;  /* 0x009896800000895d */ /* 0x004fea0003900000 */
[----:B------:R-:W2:Y:S02]  /*a600*/  @!P0 SYNCS.PHASECHK.TRANS64 P0, [R2+URZ+0xf0], R5 ;  /* 0x0000f005020085a7 */ /* 0x000ea400080010ff */
[----:B--2---:R-:W-:Y:S05]  /*a610*/  @!P0 BRA `(.L_x_54) ;  /* 0xfffffffc00f08947 */ /* 0x004fea000383ffff */
[----:B------:R-:W-:Y:S05]  /*a620*/  BRA `(.L_x_167) ;  /* 0xffffff8800f87947 */ /* 0x000fea000383ffff */
.L_x_55:
[----:B------:R-:W-:-:S07]  /*a630*/  MOV R2, UR4 ;  /* 0x0000000400027c02 */ /* 0x000fce0008000f00 */
.L_x_168:
[----:B-1----:R1:W2:Y:S02]  /*a640*/  SYNCS.PHASECHK.TRANS64.TRYWAIT P0, [R2+URZ+0xc0], R5 ;  /* 0x0000c005020075a7 */ /* 0x0022a400080011ff */
[----:B--2---:R-:W-:Y:S05]  /*a650*/  @!P0 NANOSLEEP.SYNCS 0x989680 ;  /* 0x009896800000895d */ /* 0x004fea0003900000 */
[----:B------:R-:W2:Y:S02]  /*a660*/  @!P0 SYNCS.PHASECHK.TRANS64 P0, [R2+URZ+0xc0], R5 ;  /* 0x0000c005020085a7 */ /* 0x000ea400080010ff */
[----:B--2---:R-:W-:Y:S05]  /*a670*/  @!P0 BRA `(.L_x_168) ;  /* 0xfffffffc00f08947 */ /* 0x004fea000383ffff */
[----:B------:R-:W-:Y:S05]  /*a680*/  BRA `(.L_x_169) ;  /* 0xffffff8c00087947 */ /* 0x000fea000383ffff */
.L_x_56:
[----:B-1----:R1:W2:Y:S02]  /*a690*/  SYNCS.PHASECHK.TRANS64.TRYWAIT P1, [R2+URZ+0xb0], R5 ;  /* 0x0000b005020075a7 */ /* 0x0022a400080211ff */
[----:B--2---:R-:W-:Y:S05]  /*a6a0*/  @!P1 NANOSLEEP.SYNCS 0x989680 ;  /* 0x009896800000995d */ /* 0x004fea0003900000 */
[----:B------:R-:W2:Y:S02]  /*a6b0*/  @!P1 SYNCS.PHASECHK.TRANS64 P1, [R2+URZ+0xb0], R5 ;  /* 0x0000b005020095a7 */ /* 0x000ea400080210ff */
[----:B--2---:R-:W-:Y:S05]  /*a6c0*/  @!P1 BRA `(.L_x_56) ;  /* 0xfffffffc00f09947 */ /* 0x004fea000383ffff */
[----:B------:R-:W-:Y:S05]  /*a6d0*/  BRA `(.L_x_170) ;  /* 0xffffff8c00387947 */ /* 0x000fea000383ffff */
.L_x_59:
[----:B------:R-:W-:-:S07]  /*a6e0*/  MOV R0, UR4 ;  /* 0x0000000400007c02 */ /* 0x000fce0008000f00 */
.L_x_171:
[----:B-1----:R1:W2:Y:S02]  /*a6f0*/  SYNCS.PHASECHK.TRANS64.TRYWAIT P0, [R0+URZ+0xc0], R3 ;  /* 0x0000c003000075a7 */ /* 0x0022a400080011ff */
[----:B--2---:R-:W-:Y:S05]  /*a700*/  @!P0 NANOSLEEP.SYNCS 0x989680 ;  /* 0x009896800000895d */ /* 0x004fea0003900000 */
[----:B------:R-:W2:Y:S02]  /*a710*/  @!P0 SYNCS.PHASECHK.TRANS64 P0, [R0+URZ+0xc0], R3 ;  /* 0x0000c003000085a7 */ /* 0x000ea400080010ff */
[----:B--2---:R-:W-:Y:S05]  /*a720*/  @!P0 BRA `(.L_x_171) ;  /* 0xfffffffc00f08947 */ /* 0x004fea000383ffff */
[----:B------:R-:W-:Y:S05]  /*a730*/  BRA `(.L_x_58) ;  /* 0xffffff8c008c7947 */ /* 0x000fea000383ffff */
.L_x_68:
[----:B-1----:R-:W-:-:S04]  /*a740*/  MOV R0, UR5 ;  /* 0x0000000500007c02 */ /* 0x002fc80008000f00 */
[----:B------:R1:W2:Y:S03]  /*a750*/  SYNCS.PHASECHK.TRANS64.TRYWAIT P0, [R0+URZ+0x8], R7 ;  /* 0x00000807000075a7 */ /* 0x0002a600080011ff */
[----:B--2---:R-:W-:Y:S05]  /*a760*/  @!P0 NANOSLEEP.SYNCS 0x989680 ;  /* 0x009896800000895d */ /* 0x004fea0003900000 */
[----:B------:R-:W2:Y:S02]  /*a770*/  @!P0 SYNCS.PHASECHK.TRANS64 P0, [R0+URZ+0x8], R7 ;  /* 0x00000807000085a7 */ /* 0x000ea400080010ff */
[----:B--2---:R-:W-:Y:S05]  /*a780*/  @!P0 BRA `(.L_x_68) ;  /* 0xfffffffc00ec8947 */ /* 0x004fea000383ffff */
[----:B------:R-:W-:Y:S05]  /*a790*/  BRA `(.L_x_67) ;  /* 0xffffff9000407947 */ /* 0x000fea000383ffff */
.L_x_70:
[----:B------:R-:W-:Y:S01]  /*a7a0*/  BSSY B0, `(.L_x_172) ;  /* 0x0000006000007945 */ /* 0x000fe20003800000 */
[----:B------:R-:W-:-:S07]  /*a7b0*/  MOV R15, 0xffffffff ;  /* 0xffffffff000f7802 */ /* 0x000fce0000000f00 */
[----:B-1---5:R-:W-:Y:S05]  /*a7c0*/  WARPSYNC.COLLECTIVE R15, `(.L_x_173) ;  /* 0x000000000f0c7348 */ /* 0x022fea0003c00000 */
[----:B------:R-:W-:Y:S02]  /*a7d0*/  ELECT P6, UR79, PT ;  /* 0x00000000004f782f */ /* 0x000fe400038c0000 */
[----:B------:R-:W-:Y:S01]  /*a7e0*/  MOV R14, UR79 ;  /* 0x0000004f000e7c02 */ /* 0x000fe20008000f00 */
[----:B-1---5:R-:W-:Y:S10]  /*a7f0*/  ENDCOLLECTIVE ;  /* 0x000000000000791b */ /* 0x022ff40003800000 */
.L_x_173:
[----:B------:R-:W-:Y:S05]  /*a800*/  BSYNC B0 ;  /* 0x0000000000007941 */ /* 0x000fea0003800000 */
.L_x_172:
[----:B------:R-:W-:Y:S01]  /*a810*/  PLOP3.LUT P0, PT, P6, PT, PT, 0x80, 0x8 ;  /* 0x000000000008781c */ /* 0x000fe2000370f070 */
[----:B------:R-:W-:-:S12]  /*a820*/  BRA `(.L_x_174) ;  /* 0xffffff90006c7947 */ /* 0x000fd8000383ffff */
.L_x_72:
[----:B-1----:R-:W-:-:S04]  /*a830*/  MOV R0, UR5 ;  /* 0x0000000500007c02 */ /* 0x002fc80008000f00 */
[----:B------:R1:W2:Y:S03]  /*a840*/  SYNCS.PHASECHK.TRANS64.TRYWAIT P0, [R0+URZ+0x8], R5 ;  /* 0x00000805000075a7 */ /* 0x0002a600080011ff */
[----:B--2---:R-:W-:Y:S05]  /*a850*/  @!P0 NANOSLEEP.SYNCS 0x989680 ;  /* 0x009896800000895d */ /* 0x004fea0003900000 */
[----:B------:R-:W2:Y:S02]  /*a860*/  @!P0 SYNCS.PHASECHK.TRANS64 P0, [R0+URZ+0x8], R5 ;  /* 0x00000805000085a7 */ /* 0x000ea400080010ff */
[----:B--2---:R-:W-:Y:S05]  /*a870*/  @!P0 BRA `(.L_x_72) ;  /* 0xfffffffc00ec8947 */ /* 0x004fea000383ffff */
[----:B------:R-:W-:Y:S05]  /*a880*/  BRA `(.L_x_71) ;  /* 0xffffff9000707947 */ /* 0x000fea000383ffff */
.L_x_73:
[----:B-1----:R1:W2:Y:S02]  /*a890*/  SYNCS.PHASECHK.TRANS64.TRYWAIT P0, [R0+URZ+0xb0], R5 ;  /* 0x0000b005000075a7 */ /* 0x0022a400080011ff */
[----:B--2---:R-:W-:Y:S05]  /*a8a0*/  @!P0 NANOSLEEP.SYNCS 0x989680 ;  /* 0x009896800000895d */ /* 0x004fea0003900000 */
[----:B------:R-:W2:Y:S02]  /*a8b0*/  @!P0 SYNCS.PHASECHK.TRANS64 P0, [R0+URZ+0xb0], R5 ;  /* 0x0000b005000085a7 */ /* 0x000ea400080010ff */
[----:B--2---:R-:W-:Y:S05]  /*a8c0*/  @!P0 BRA `(.L_x_73) ;  /* 0xfffffffc00f08947 */ /* 0x004fea000383ffff */
[----:B------:R-:W-:Y:S05]  /*a8d0*/  BRA `(.L_x_175) ;  /* 0xffffff9400fc7947 */ /* 0x000fea000383ffff */
.L_x_75:
[----:B------:R-:W-:-:S07]  /*a8e0*/  MOV R0, UR66 ;  /* 0x0000004200007c02 */ /* 0x000fce0008000f00 */
.L_x_176:
[----:B-1----:R1:W2:Y:S02]  /*a8f0*/  SYNCS.PHASECHK.TRANS64.TRYWAIT P0, [R0+URZ+0xe0], R5 ;  /* 0x0000e005000075a7 */ /* 0x0022a400080011ff */
[----:B--2---:R-:W-:Y:S05]  /*a900*/  @!P0 NANOSLEEP.SYNCS 0x989680 ;  /* 0x009896800000895d */ /* 0x004fea0003900000 */
[----:B------:R-:W2:Y:S02]  /*a910*/  @!P0 SYNCS.PHASECHK.TRANS64 P0, [R0+URZ+0xe0], R5 ;  /* 0x0000e005000085a7 */ /* 0x000ea400080010ff */
[----:B--2---:R-:W-:Y:S05]  /*a920*/  @!P0 BRA `(.L_x_176) ;  /* 0xfffffffc00f08947 */ /* 0x004fea000383ffff */
[----:B------:R-:W-:Y:S05]  /*a930*/  BRA `(.L_x_177) ;  /* 0xffffff9800487947 */ /* 0x000fea000383ffff */
.L_x_78:
[----:B------:R-:W-:Y:S07]  /*a940*/  MOV R0, UR7 ;  /* 0x0000000700007c02 */ /* 0x000fee0008000f00 */
.L_x_178:
[----:B-1----:R1:W2:Y:S02]  /*a950*/  SYNCS.PHASECHK.TRANS64.TRYWAIT P0, [R0+URZ], R5 ;  /* 0x00000005000075a7 */ /* 0x0022a400080011ff */
[----:B--2---:R-:W-:Y:S05]  /*a960*/  @!P0 NANOSLEEP.SYNCS 0x989680 ;  /* 0x009896800000895d */ /* 0x004fea0003900000 */
[----:B------:R-:W2:Y:S02]  /*a970*/  @!P0 SYNCS.PHASECHK.TRANS64 P0, [R0+URZ], R5 ;  /* 0x00000005000085a7 */ /* 0x000ea400080010ff */
[----:B--2---:R-:W-:Y:S05]  /*a980*/  @!P0 BRA `(.L_x_178) ;  /* 0xfffffffc00f08947 */ /* 0x004fea000383ffff */
[----:B------:R-:W-:Y:S05]  /*a990*/  BRA `(.L_x_77) ;  /* 0xffffff98005c7947 */ /* 0x000fea000383ffff */
.L_x_82:
[----:B-1----:R-:W-:-:S07]  /*a9a0*/  MOV R0, UR4 ;  /* 0x0000000400007c02 */ /* 0x002fce0008000f00 */
.L_x_179:
[----:B-1----:R1:W2:Y:S02]  /*a9b0*/  SYNCS.PHASECHK.TRANS64.TRYWAIT P0, [R0+URZ], R3 ;  /* 0x00000003000075a7 */ /* 0x0022a400080011ff */
[----:B--2---:R-:W-:Y:S05]  /*a9c0*/  @!P0 NANOSLEEP.SYNCS 0x989680 ;  /* 0x009896800000895d */ /* 0x004fea0003900000 */
[----:B------:R-:W2:Y:S02]  /*a9d0*/  @!P0 SYNCS.PHASECHK.TRANS64 P0, [R0+URZ], R3 ;  /* 0x00000003000085a7 */ /* 0x000ea400080010ff */
[----:B--2---:R-:W-:Y:S05]  /*a9e0*/  @!P0 BRA `(.L_x_179) ;  /* 0xfffffffc00f08947 */ /* 0x004fea000383ffff */
[----:B------:R-:W-:Y:S05]  /*a9f0*/  BRA `(.L_x_180) ;  /* 0xffffff9c00b47947 */ /* 0x000fea000383ffff */
.L_x_85:
[----:B------:R-:W-:-:S07]  /*aa00*/  MOV R0, UR42 ;  /* 0x0000002a00007c02 */ /* 0x000fce0008000f00 */
.L_x_181:
[----:B-1----:R1:W2:Y:S02]  /*aa10*/  SYNCS.PHASECHK.TRANS64.TRYWAIT P1, [R0+URZ+0x110], R3 ;  /* 0x00011003000075a7 */ /* 0x0022a400080211ff */
[----:B--2---:R-:W-:Y:S05]  /*aa20*/  @!P1 NANOSLEEP.SYNCS 0x989680 ;  /* 0x009896800000995d */ /* 0x004fea0003900000 */
[----:B------:R-:W2:Y:S02]  /*aa30*/  @!P1 SYNCS.PHASECHK.TRANS64 P1, [R0+URZ+0x110], R3 ;  /* 0x00011003000095a7 */ /* 0x000ea400080210ff */
[----:B--2---:R-:W-:Y:S05]  /*aa40*/  @!P1 BRA `(.L_x_181) ;  /* 0xfffffffc00f09947 */ /* 0x004fea000383ffff */
[----:B------:R-:W-:Y:S05]  /*aa50*/  BRA `(.L_x_182) ;  /* 0xffffffa000007947 */ /* 0x000fea000383ffff */
.L_x_90:
[----:B--2---:R2:W3:Y:S02]  /*aa60*/  SYNCS.PHASECHK.TRANS64.TRYWAIT P0, [R12+URZ+0xb0], R9 ;  /* 0x0000b0090c0075a7 */ /* 0x0044e400080011ff */
[----:B---3--:R-:W-:Y:S05]  /*aa70*/  @!P0 NANOSLEEP.SYNCS 0x989680 ;  /* 0x009896800000895d */ /* 0x008fea0003900000 */
[----:B------:R-:W3:Y:S02]  /*aa80*/  @!P0 SYNCS.PHASECHK.TRANS64 P0, [R12+URZ+0xb0], R9 ;  /* 0x0000b0090c0085a7 */ /* 0x000ee400080010ff */
[----:B---3--:R-:W-:Y:S05]  /*aa90*/  @!P0 BRA `(.L_x_90) ;  /* 0xfffffffc00f08947 */ /* 0x008fea000383ffff */
[----:B------:R-:W-:Y:S05]  /*aaa0*/  BRA `(.L_x_183) ;  /* 0xffffffa400287947 */ /* 0x000fea000383ffff */
.L_x_93:
[----:B------:R-:W-:Y:S07]  /*aab0*/  MOV R0, UR21 ;  /* 0x0000001500007c02 */ /* 0x000fee0008000f00 */
.L_x_184:
[----:B--2---:R2:W3:Y:S02]  /*aac0*/  SYNCS.PHASECHK.TRANS64.TRYWAIT P2, [R0+URZ+0xa8], R11 ;  /* 0x0000a80b000075a7 */ /* 0x0044e400080411ff */
[----:B---3--:R-:W-:Y:S05]  /*aad0*/  @!P2 NANOSLEEP.SYNCS 0x989680 ;  /* 0x009896800000a95d */ /* 0x008fea0003900000 */
[----:B------:R-:W3:Y:S02]  /*aae0*/  @!P2 SYNCS.PHASECHK.TRANS64 P2, [R0+URZ+0xa8], R11 ;  /* 0x0000a80b0000a5a7 */ /* 0x000ee400080410ff */
[----:B---3--:R-:W-:Y:S05]  /*aaf0*/  @!P2 BRA `(.L_x_184) ;  /* 0xfffffffc00f0a947 */ /* 0x008fea000383ffff */
[----:B------:R-:W-:Y:S05]  /*ab00*/  BRA `(.L_x_92) ;  /* 0xffffffa800907947 */ /* 0x000fea000383ffff */
.L_x_96:
[----:B--2---:R-:W-:Y:S07]  /*ab10*/  MOV R0, UR21 ;  /* 0x0000001500007c02 */ /* 0x004fee0008000f00 */
.L_x_185:
[----:B--2---:R2:W3:Y:S02]  /*ab20*/  SYNCS.PHASECHK.TRANS64.TRYWAIT P0, [R0+URZ+0x80], R9 ;  /* 0x00008009000075a7 */ /* 0x0044e400080011ff */
[----:B---3--:R-:W-:Y:S05]  /*ab30*/  @!P0 NANOSLEEP.SYNCS 0x989680 ;  /* 0x009896800000895d */ /* 0x008fea0003900000 */
[----:B------:R-:W3:Y:S02]  /*ab40*/  @!P0 SYNCS.PHASECHK.TRANS64 P0, [R0+URZ+0x80], R9 ;  /* 0x00008009000085a7 */ /* 0x000ee400080010ff */
[----:B---3--:R-:W-:Y:S05]  /*ab50*/  @!P0 BRA `(.L_x_185) ;  /* 0xfffffffc00f08947 */ /* 0x008fea000383ffff */
[----:B------:R-:W-:Y:S05]  /*ab60*/  BRA `(.L_x_186) ;  /* 0xffffffa800ec7947 */ /* 0x000fea000383ffff */
.L_x_97:
[----:B------:R-:W-:Y:S07]  /*ab70*/  MOV R0, UR21 ;  /* 0x0000001500007c02 */ /* 0x000fee0008000f00 */
.L_x_187:
[----:B--2---:R2:W3:Y:S02]  /*ab80*/  SYNCS.PHASECHK.TRANS64.TRYWAIT P0, [R0+URZ+0x88], R9 ;  /* 0x00008809000075a7 */ /* 0x0044e400080011ff */
[----:B---3--:R-:W-:Y:S05]  /*ab90*/  @!P0 NANOSLEEP.SYNCS 0x989680 ;  /* 0x009896800000895d */ /* 0x008fea0003900000 */
[----:B------:R-:W3:Y:S02]  /*aba0*/  @!P0 SYNCS.PHASECHK.TRANS64 P0, [R0+URZ+0x88], R9 ;  /* 0x00008809000085a7 */ /* 0x000ee400080010ff */
[----:B---3--:R-:W-:Y:S05]  /*abb0*/  @!P0 BRA `(.L_x_187) ;  /* 0xfffffffc00f08947 */ /* 0x008fea000383ffff */
[----:B------:R-:W-:Y:S05]  /*abc0*/  BRA `(.L_x_188) ;  /* 0xffffffac00287947 */ /* 0x000fea000383ffff */
.L_x_98:
[----:B------:R-:W-:Y:S07]  /*abd0*/  MOV R0, UR21 ;  /* 0x0000001500007c02 */ /* 0x000fee0008000f00 */
.L_x_189:
[----:B--2---:R2:W3:Y:S02]  /*abe0*/  SYNCS.PHASECHK.TRANS64.TRYWAIT P0, [R0+URZ+0x90], R9 ;  /* 0x00009009000075a7 */ /* 0x0044e400080011ff */
[----:B---3--:R-:W-:Y:S05]  /*abf0*/  @!P0 NANOSLEEP.SYNCS 0x989680 ;  /* 0x009896800000895d */ /* 0x008fea0003900000 */
[----:B------:R-:W3:Y:S02]  /*ac00*/  @!P0 SYNCS.PHASECHK.TRANS64 P0, [R0+URZ+0x90], R9 ;  /* 0x00009009000085a7 */ /* 0x000ee400080010ff */
[----:B---3--:R-:W-:Y:S05]  /*ac10*/  @!P0 BRA `(.L_x_189) ;  /* 0xfffffffc00f08947 */ /* 0x008fea000383ffff */
[----:B------:R-:W-:Y:S05]  /*ac20*/  BRA `(.L_x_190) ;  /* 0xffffffac00707947 */ /* 0x000fea000383ffff */
.L_x_99:
[----:B------:R-:W-:Y:S07]  /*ac30*/  MOV R0, UR21 ;  /* 0x0000001500007c02 */ /* 0x000fee0008000f00 */
.L_x_191:
[----:B--2---:R2:W3:Y:S02]  /*ac40*/  SYNCS.PHASECHK.TRANS64.TRYWAIT P0, [R0+URZ+0x98], R9 ;  /* 0x00009809000075a7 */ /* 0x0044e400080011ff */
[----:B---3--:R-:W-:Y:S05]  /*ac50*/  @!P0 NANOSLEEP.SYNCS 0x989680 ;  /* 0x009896800000895d */ /* 0x008fea0003900000 */
[----:B------:R-:W3:Y:S02]  /*ac60*/  @!P0 SYNCS.PHASECHK.TRANS64 P0, [R0+URZ+0x98], R9 ;  /* 0x00009809000085a7 */ /* 0x000ee400080010ff */
[----:B---3--:R-:W-:Y:S05]  /*ac70*/  @!P0 BRA `(.L_x_191) ;  /* 0xfffffffc00f08947 */ /* 0x008fea000383ffff */
[----:B------:R-:W-:Y:S05]  /*ac80*/  BRA `(.L_x_192) ;  /* 0xffffffac00b47947 */ /* 0x000fea000383ffff */
.L_x_101:
[----:B------:R-:W-:-:S07]  /*ac90*/  MOV R0, UR21 ;  /* 0x0000001500007c02 */ /* 0x000fce0008000f00 */
.L_x_193:
[----:B--2---:R2:W4:Y:S02]  /*aca0*/  SYNCS.PHASECHK.TRANS64.TRYWAIT P0, [R0+URZ+0x80], R3 ;  /* 0x00008003000075a7 */ /* 0x00452400080011ff */
[----:B----4-:R-:W-:Y:S05]  /*acb0*/  @!P0 NANOSLEEP.SYNCS 0x989680 ;  /* 0x009896800000895d */ /* 0x010fea0003900000 */
[----:B------:R-:W4:Y:S02]  /*acc0*/  @!P0 SYNCS.PHASECHK.TRANS64 P0, [R0+URZ+0x80], R3 ;  /* 0x00008003000085a7 */ /* 0x000f2400080010ff */
[----:B----4-:R-:W-:Y:S05]  /*acd0*/  @!P0 BRA `(.L_x_193) ;  /* 0xfffffffc00f08947 */ /* 0x010fea000383ffff */
[----:B------:R-:W-:Y:S05]  /*ace0*/  BRA `(.L_x_194) ;  /* 0xffffffb000287947 */ /* 0x000fea000383ffff */
.L_x_102:
[----:B--2---:R-:W-:-:S07]  /*acf0*/  MOV R0, UR21 ;  /* 0x0000001500007c02 */ /* 0x004fce0008000f00 */
.L_x_195:
[----:B--2---:R2:W4:Y:S02]  /*ad00*/  SYNCS.PHASECHK.TRANS64.TRYWAIT P0, [R0+URZ+0x88], R3 ;  /* 0x00008803000075a7 */ /* 0x00452400080011ff */
[----:B----4-:R-:W-:Y:S05]  /*ad10*/  @!P0 NANOSLEEP.SYNCS 0x989680 ;  /* 0x009896800000895d */ /* 0x010fea0003900000 */
[----:B------:R-:W4:Y:S02]  /*ad20*/  @!P0 SYNCS.PHASECHK.TRANS64 P0, [R0+URZ+0x88], R3 ;  /* 0x00008803000085a7 */ /* 0x000f2400080010ff */
[----:B----4-:R-:W-:Y:S05]  /*ad30*/  @!P0 BRA `(.L_x_195) ;  /* 0xfffffffc00f08947 */ /* 0x010fea000383ffff */
[----:B------:R-:W-:Y:S05]  /*ad40*/  BRA `(.L_x_196) ;  /* 0xffffffb000187947 */ /* 0x000fea000383ffff */
.L_x_103:
[----:B--2---:R-:W-:-:S07]  /*ad50*/  MOV R0, UR21 ;  /* 0x0000001500007c02 */ /* 0x004fce0008000f00 */
.L_x_197:
[----:B--2---:R2:W4:Y:S02]  /*ad60*/  SYNCS.PHASECHK.TRANS64.TRYWAIT P0, [R0+URZ+0x90], R3 ;  /* 0x00009003000075a7 */ /* 0x00452400080011ff */
[----:B----4-:R-:W-:Y:S05]  /*ad70*/  @!P0 NANOSLEEP.SYNCS 0x989680 ;  /* 0x009896800000895d */ /* 0x010fea0003900000 */
[----:B------:R-:W4:Y:S02]  /*ad80*/  @!P0 SYNCS.PHASECHK.TRANS64 P0, [R0+URZ+0x90], R3 ;  /* 0x00009003000085a7 */ /* 0x000f2400080010ff */
[----:B----4-:R-:W-:Y:S05]  /*ad90*/  @!P0 BRA `(.L_x_197) ;  /* 0xfffffffc00f08947 */ /* 0x010fea000383ffff */
[----:B------:R-:W-:Y:S05]  /*ada0*/  BRA `(.L_x_198) ;  /* 0xffffffb000087947 */ /* 0x000fea000383ffff */
.L_x_105:
[----:B--2---:R2:W3:Y:S02]  /*adb0*/  SYNCS.PHASECHK.TRANS64.TRYWAIT P0, [R3+URZ+0xb0], R0 ;  /* 0x0000b000030075a7 */ /* 0x0044e400080011ff */
[----:B---3--:R-:W-:Y:S05]  /*adc0*/  @!P0 NANOSLEEP.SYNCS 0x989680 ;  /* 0x009896800000895d */ /* 0x008fea0003900000 */
[----:B------:R-:W3:Y:S02]  /*add0*/  @!P0 SYNCS.PHASECHK.TRANS64 P0, [R3+URZ+0xb0], R0 ;  /* 0x0000b000030085a7 */ /* 0x000ee400080010ff */
[----:B---3--:R-:W-:Y:S05]  /*ade0*/  @!P0 BRA `(.L_x_105) ;  /* 0xfffffffc00f08947 */ /* 0x008fea000383ffff */
[----:B------:R-:W-:Y:S05]  /*adf0*/  BRA `(.L_x_199) ;  /* 0xffffffb000c87947 */ /* 0x000fea000383ffff */
.L_x_116:
[----:B-1----:R-:W-:Y:S04]  /*ae00*/  MOV R0, UR44 ;  /* 0x0000002c00007c02 */ /* 0x002fe80008000f00 */
[----:B------:R1:W2:Y:S03]  /*ae10*/  SYNCS.PHASECHK.TRANS64.TRYWAIT P0, [R0+URZ+0x60], R5 ;  /* 0x00006005000075a7 */ /* 0x0002a600080011ff */
[----:B--2---:R-:W-:Y:S05]  /*ae20*/  @!P0 NANOSLEEP.SYNCS 0x989680 ;  /* 0x009896800000895d */ /* 0x004fea0003900000 */
[----:B------:R-:W2:Y:S02]  /*ae30*/  @!P0 SYNCS.PHASECHK.TRANS64 P0, [R0+URZ+0x60], R5 ;  /* 0x00006005000085a7 */ /* 0x000ea400080010ff */
[----:B--2---:R-:W-:Y:S05]  /*ae40*/  @!P0 BRA `(.L_x_116) ;  /* 0xfffffffc00ec8947 */ /* 0x004fea000383ffff */
[----:B------:R-:W-:Y:S05]  /*ae50*/  BRA `(.L_x_115) ;  /* 0xffffffc0001c7947 */ /* 0x000fea000383ffff */
.L_x_118:
[----:B-1----:R1:W3:Y:S02]  /*ae60*/  SYNCS.PHASECHK.TRANS64.TRYWAIT P1, [R100+URZ+0xd0], R3 ;  /* 0x0000d003640075a7 */ /* 0x0022e400080211ff */
[----:B---3--:R-:W-:Y:S05]  /*ae70*/  @!P1 NANOSLEEP.SYNCS 0x989680 ;  /* 0x009896800000995d */ /* 0x008fea0003900000 */
[----:B------:R-:W3:Y:S02]  /*ae80*/  @!P1 SYNCS.PHASECHK.TRANS64 P1, [R100+URZ+0xd0], R3 ;  /* 0x0000d003640095a7 */ /* 0x000ee400080210ff */
[----:B---3--:R-:W-:Y:S05]  /*ae90*/  @!P1 BRA `(.L_x_118) ;  /* 0xfffffffc00f09947 */ /* 0x008fea000383ffff */
[----:B------:R-:W-:Y:S05]  /*aea0*/  BRA `(.L_x_117) ;  /* 0xffffffc000447947 */ /* 0x000fea000383ffff */
.L_x_127:
[----:B---3--:R3:W4:Y:S02]  /*aeb0*/  SYNCS.PHASECHK.TRANS64.TRYWAIT P0, [R3+URZ+0x60], R0 ;  /* 0x00006000030075a7 */ /* 0x00872400080011ff */
[----:B----4-:R-:W-:Y:S05]  /*aec0*/  @!P0 NANOSLEEP.SYNCS 0x989680 ;  /* 0x009896800000895d */ /* 0x010fea0003900000 */
[----:B------:R-:W4:Y:S02]  /*aed0*/  @!P0 SYNCS.PHASECHK.TRANS64 P0, [R3+URZ+0x60], R0 ;  /* 0x00006000030085a7 */ /* 0x000f2400080010ff */
[----:B----4-:R-:W-:Y:S05]  /*aee0*/  @!P0 BRA `(.L_x_127) ;  /* 0xfffffffc00f08947 */ /* 0x010fea000383ffff */
[----:B------:R-:W-:Y:S05]  /*aef0*/  BRA `(.L_x_126) ;  /* 0xffffffcc00207947 */ /* 0x000fea000383ffff */
.L_x_135:
[----:B---3--:R3:W4:Y:S02]  /*af00*/  SYNCS.PHASECHK.TRANS64.TRYWAIT P0, [R62+URZ+0x60], R5 ;  /* 0x000060053e0075a7 */ /* 0x00872400080011ff */
[----:B----4-:R-:W-:Y:S05]  /*af10*/  @!P0 NANOSLEEP.SYNCS 0x989680 ;  /* 0x009896800000895d */ /* 0x010fea0003900000 */
[----:B------:R-:W4:Y:S02]  /*af20*/  @!P0 SYNCS.PHASECHK.TRANS64 P0, [R62+URZ+0x60], R5 ;  /* 0x000060053e0085a7 */ /* 0x000f2400080010ff */
[----:B----4-:R-:W-:Y:S05]  /*af30*/  @!P0 BRA `(.L_x_135) ;  /* 0xfffffffc00f08947 */ /* 0x010fea000383ffff */
[----:B------:R-:W-:Y:S05]  /*af40*/  BRA `(.L_x_134) ;  /* 0xffffffd800247947 */ /* 0x000fea000383ffff */
.L_x_143:
[----:B---3--:R3:W4:Y:S02]  /*af50*/  SYNCS.PHASECHK.TRANS64.TRYWAIT P0, [R62+URZ+0x60], R5 ;  /* 0x000060053e0075a7 */ /* 0x00872400080011ff */
[----:B----4-:R-:W-:Y:S05]  /*af60*/  @!P0 NANOSLEEP.SYNCS 0x989680 ;  /* 0x009896800000895d */ /* 0x010fea0003900000 */
[----:B------:R-:W4:Y:S02]  /*af70*/  @!P0 SYNCS.PHASECHK.TRANS64 P0, [R62+URZ+0x60], R5 ;  /* 0x000060053e0085a7 */ /* 0x000f2400080010ff */
[----:B----4-:R-:W-:Y:S05]  /*af80*/  @!P0 BRA `(.L_x_143) ;  /* 0xfffffffc00f08947 */ /* 0x010fea000383ffff */
[----:B------:R-:W-:Y:S05]  /*af90*/  BRA `(.L_x_142) ;  /* 0xffffffe400287947 */ /* 0x000fea000383ffff */
        .weak           $__internal_0_$__cuda_sm10x_tcgen05_guardrail_trap_col_being_dealloced_not_returned_by_alloc
        .type           $__internal_0_$__cuda_sm10x_tcgen05_guardrail_trap_col_being_dealloced_not_returned_by_alloc,@function
        .size           $__internal_0_$__cuda_sm10x_tcgen05_guardrail_trap_col_being_dealloced_not_returned_by_alloc,($__internal_1_$__cuda_sm10x_tcgen05_guardrail_trap_phase_invalid_during_alloc - $__internal_0_$__cuda_sm10x_tcgen05_guardrail_trap_col_being_dealloced_not_returned_by_alloc)
$__internal_0_$__cuda_sm10x_tcgen05_guardrail_trap_col_being_dealloced_not_returned_by_alloc:
[----:B------:R-:W-:Y:S05]  /*afa0*/  BPT.TRAP 0x1 ;  /* 0x000000040000795c */ /* 0x000fea0000300000 */
[----:B------:R-:W-:-:S04]  /*afb0*/  HFMA2 R3, -RZ, RZ, 0, 0 ;  /* 0x00000000ff037431 */ /* 0x000fc800000001ff */
[----:B------:R-:W-:Y:S05]  /*afc0*/  RET.REL.NODEC R2 `(_ZN7cutlass13device_kernelINS_4gemm6kernel13GemmUniversalIN4cute5tupleIJiiiiEEENS1_10collective13CollectiveMmaINS1_46MainloopSm100TmaUmmaWarpSpecializedBlockScaledILi6ELi2ELi2ENS5_IJNS4_1CILi2EEENSA_ILi4EEENSA_ILi1EEEEEEEENS5_IJNSA_ILi256EEENSA_ILi128EEESG_EEENS5_IJNS_12float_e2m1_tENS_13float_ue4m3_tEEEENS5_IJNS5_IJlSD_lEEENS4_6LayoutINS5_IJNS5_IJNS5_IJNSA_ILi32EEESC_EEEiEEENS5_IJNS5_IJNSA_ILi16EEESC_EEEiEEENS5_IJSD_iEEEEEENS5_IJST_NS5_IJNS5_IJNSA_ILi0EEESD_EEENSA_ILi512EEEEEENS5_IJSW_iEEEEEEEEEEESL_S13_NS4_8TiledMMAINS4_8MMA_AtomIJNS4_23SM100_MMA_MXF4_2x1SM_SSISJ_SJ_fSK_Li256ELi128ELi16ELNS4_4UMMA5MajorE0ELS18_0ELNS17_7ScaleInE0ELS19_0EEEEEENSN_INS5_IJSD_SD_SD_EEENS5_IJSW_SW_SW_EEEEENS5_IJNS4_10UnderscoreES1F_S1F_EEEEENS5_IJNS4_28SM100_TMA_2SM_LOAD_MULTICASTES1I_EEENS5_IJNS4_14ComposedLayoutINS4_7SwizzleILi3ELi4ELi3EEENS4_18smem_ptr_flag_bitsILi4EEENSN_INS5_IJNSA_ILi8EEESG_EEENS5_IJSG_SD_EEEEEEENSN_INS5_IJNS5_IJNS5_IJSP_SD_EEESS_EEESD_NS5_IJSD_SC_EEEEEENS5_IJNS5_IJNS5_IJSS_SY_EEESX_EEESW_NS5_IJSC_SY_EEEEEEEEEEEvNS4_8identityENS5_IJNS4_18SM100_TMA_2SM_LOADES1I_EEES23_vS24_EENS_8epilogue10collective18CollectiveEpilogueINS28_23Sm100TmaWarpSpecializedILi4ELi2ELi32ELb1ELb0EEEJNS5_IJSH_SH_SG_EEENS5_IJNSN_ISH_SD_EENSN_ISO_SD_EEEEENS_10bfloat16_tESM_S2H_SM_NS28_6fusion15FusionCallbacksIS2C_NS2I_17LinearCombinationIS2H_fS2H_fLNS_15FloatRoundStyleE2EEES2D_S2G_JEEENS4_5SM1004TMEM4LOAD26SM100_TMEM_LOAD_32dp32b32xENS4_13SM90_TMA_LOADENS1K_INS1L_ILi2ELi4ELi3EEENS1N_ILi16EEENSN_INS5_IJS1P_SO_EEENS5_IJSO_SD_EEEEEEENS4_39AutoVectorizingCopyWithAssumedAlignmentILi128EEENS4_14SM90_TMA_STOREES2Y_S30_S30_EEEvvEEEEvNT_6ParamsE) ;  /* 0xffffff50020c7950 */ /* 0x000fea0003c3ffff */
        .weak           $__internal_1_$__cuda_sm10x_tcgen05_guardrail_trap_phase_invalid_during_alloc
        .type           $__internal_1_$__cuda_sm10x_tcgen05_guardrail_trap_phase_invalid_during_alloc,@function
        .size           $__internal_1_$__cuda_sm10x_tcgen05_guardrail_trap_phase_invalid_during_alloc,($__internal_2_$__cuda_sm10x_tcgen05_guardrail_trap_unallocated_columns_being_dealloced - $__internal_1_$__cuda_sm10x_tcgen05_guardrail_trap_phase_invalid_during_alloc)
$__internal_1_$__cuda_sm10x_tcgen05_guardrail_trap_phase_invalid_during_alloc:
[----:B------:R-:W-:Y:S05]  /*afd0*/  BPT.TRAP 0x1 ;  /* 0x000000040000795c */ /* 0x000fea0000300000 */
[----:B------:R-:W-:-:S04]  /*afe0*/  MOV R5, 0x0 ;  /* 0x0000000000057802 */ /* 0x000fc80000000f00 */
[----:B------:R-:W-:Y:S05]  /*aff0*/  RET.REL.NODEC R4 `(_ZN7cutlass13device_kernelINS_4gemm6kernel13GemmUniversalIN4cute5tupleIJiiiiEEENS1_10collective13CollectiveMmaINS1_46MainloopSm100TmaUmmaWarpSpecializedBlockScaledILi6ELi2ELi2ENS5_IJNS4_1CILi2EEENSA_ILi4EEENSA_ILi1EEEEEEEENS5_IJNSA_ILi256EEENSA_ILi128EEESG_EEENS5_IJNS_12float_e2m1_tENS_13float_ue4m3_tEEEENS5_IJNS5_IJlSD_lEEENS4_6LayoutINS5_IJNS5_IJNS5_IJNSA_ILi32EEESC_EEEiEEENS5_IJNS5_IJNSA_ILi16EEESC_EEEiEEENS5_IJSD_iEEEEEENS5_IJST_NS5_IJNS5_IJNSA_ILi0EEESD_EEENSA_ILi512EEEEEENS5_IJSW_iEEEEEEEEEEESL_S13_NS4_8TiledMMAINS4_8MMA_AtomIJNS4_23SM100_MMA_MXF4_2x1SM_SSISJ_SJ_fSK_Li256ELi128ELi16ELNS4_4UMMA5MajorE0ELS18_0ELNS17_7ScaleInE0ELS19_0EEEEEENSN_INS5_IJSD_SD_SD_EEENS5_IJSW_SW_SW_EEEEENS5_IJNS4_10UnderscoreES1F_S1F_EEEEENS5_IJNS4_28SM100_TMA_2SM_LOAD_MULTICASTES1I_EEENS5_IJNS4_14ComposedLayoutINS4_7SwizzleILi3ELi4ELi3EEENS4_18smem_ptr_flag_bitsILi4EEENSN_INS5_IJNSA_ILi8EEESG_EEENS5_IJSG_SD_EEEEEEENSN_INS5_IJNS5_IJNS5_IJSP_SD_EEESS_EEESD_NS5_IJSD_SC_EEEEEENS5_IJNS5_IJNS5_IJSS_SY_EEESX_EEESW_NS5_IJSC_SY_EEEEEEEEEEEvNS4_8identityENS5_IJNS4_18SM100_TMA_2SM_LOADES1I_EEES23_vS24_EENS_8epilogue10collective18CollectiveEpilogueINS28_23Sm100TmaWarpSpecializedILi4ELi2ELi32ELb1ELb0EEEJNS5_IJSH_SH_SG_EEENS5_IJNSN_ISH_SD_EENSN_ISO_SD_EEEEENS_10bfloat16_tESM_S2H_SM_NS28_6fusion15FusionCallbacksIS2C_NS2I_17LinearCombinationIS2H_fS2H_fLNS_15FloatRoundStyleE2EEES2D_S2G_JEEENS4_5SM1004TMEM4LOAD26SM100_TMEM_LOAD_32dp32b32xENS4_13SM90_TMA_LOADENS1K_INS1L_ILi2ELi4ELi3EEENS1N_ILi16EEENSN_INS5_IJS1P_SO_EEENS5_IJSO_SD_EEEEEEENS4_39AutoVectorizingCopyWithAssumedAlignmentILi128EEENS4_14SM90_TMA_STOREES2Y_S30_S30_EEEvvEEEEvNT_6ParamsE) ;  /* 0xffffff5004007950 */ /* 0x000fea0003c3ffff */
        .weak           $__internal_2_$__cuda_sm10x_tcgen05_guardrail_trap_unallocated_columns_being_dealloced
        .type           $__internal_2_$__cuda_sm10x_tcgen05_guardrail_trap_unallocated_columns_being_dealloced,@function
        .size           $__internal_2_$__cuda_sm10x_tcgen05_guardrail_trap_unallocated_columns_being_dealloced,(.L_x_201 - $__internal_2_$__cuda_sm10x_tcgen05_guardrail_trap_unallocated_columns_being_dealloced)
$__internal_2_$__cuda_sm10x_tcgen05_guardrail_trap_unallocated_columns_being_dealloced:
[----:B------:R-:W-:Y:S05]  /*b000*/  BPT.TRAP 0x1 ;  /* 0x000000040000795c */ /* 0x000fea0000300000 */
[----:B------:R-:W-:-:S04]  /*b010*/  HFMA2 R3, -RZ, RZ, 0, 0 ;  /* 0x00000000ff037431 */ /* 0x000fc800000001ff */
[----:B------:R-:W-:Y:S05]  /*b020*/  RET.REL.NODEC R2 `(_ZN7cutlass13device_kernelINS_4gemm6kernel13GemmUniversalIN4cute5tupleIJiiiiEEENS1_10collective13CollectiveMmaINS1_46MainloopSm100TmaUmmaWarpSpecializedBlockScaledILi6ELi2ELi2ENS5_IJNS4_1CILi2EEENSA_ILi4EEENSA_ILi1EEEEEEEENS5_IJNSA_ILi256EEENSA_ILi128EEESG_EEENS5_IJNS_12float_e2m1_tENS_13float_ue4m3_tEEEENS5_IJNS5_IJlSD_lEEENS4_6LayoutINS5_IJNS5_IJNS5_IJNSA_ILi32EEESC_EEEiEEENS5_IJNS5_IJNSA_ILi16EEESC_EEEiEEENS5_IJSD_iEEEEEENS5_IJST_NS5_IJNS5_IJNSA_ILi0EEESD_EEENSA_ILi512EEEEEENS5_IJSW_iEEEEEEEEEEESL_S13_NS4_8TiledMMAINS4_8MMA_AtomIJNS4_23SM100_MMA_MXF4_2x1SM_SSISJ_SJ_fSK_Li256ELi128ELi16ELNS4_4UMMA5MajorE0ELS18_0ELNS17_7ScaleInE0ELS19_0EEEEEENSN_INS5_IJSD_SD_SD_EEENS5_IJSW_SW_SW_EEEEENS5_IJNS4_10UnderscoreES1F_S1F_EEEEENS5_IJNS4_28SM100_TMA_2SM_LOAD_MULTICASTES1I_EEENS5_IJNS4_14ComposedLayoutINS4_7SwizzleILi3ELi4ELi3EEENS4_18smem_ptr_flag_bitsILi4EEENSN_INS5_IJNSA_ILi8EEESG_EEENS5_IJSG_SD_EEEEEEENSN_INS5_IJNS5_IJNS5_IJSP_SD_EEESS_EEESD_NS5_IJSD_SC_EEEEEENS5_IJNS5_IJNS5_IJSS_SY_EEESX_EEESW_NS5_IJSC_SY_EEEEEEEEEEEvNS4_8identityENS5_IJNS4_18SM100_TMA_2SM_LOADES1I_EEES23_vS24_EENS_8epilogue10collective18CollectiveEpilogueINS28_23Sm100TmaWarpSpecializedILi4ELi2ELi32ELb1ELb0EEEJNS5_IJSH_SH_SG_EEENS5_IJNSN_ISH_SD_EENSN_ISO_SD_EEEEENS_10bfloat16_tESM_S2H_SM_NS28_6fusion15FusionCallbacksIS2C_NS2I_17LinearCombinationIS2H_fS2H_fLNS_15FloatRoundStyleE2EEES2D_S2G_JEEENS4_5SM1004TMEM4LOAD26SM100_TMEM_LOAD_32dp32b32xENS4_13SM90_TMA_LOADENS1K_INS1L_ILi2ELi4ELi3EEENS1N_ILi16EEENSN_INS5_IJS1P_SO_EEENS5_IJSO_SD_EEEEEEENS4_39AutoVectorizingCopyWithAssumedAlignmentILi128EEENS4_14SM90_TMA_STOREES2Y_S30_S30_EEEvvEEEEvNT_6ParamsE) ;  /* 0xffffff4c02f47950 */ /* 0x000fea0003c3ffff */
.L_x_200:
[----:B------:R-:W-:-:S00]  /*b030*/  BRA `(.L_x_200) ;  /* 0xfffffffc00fc7947 */ /* 0x000fc0000383ffff */
[----:B------:R-:W-:-:S00]  /*b040*/  NOP ;  /* 0x0000000000007918 */ /* 0x000fc00000000000 */
        /* <DEDUP_REMOVED lines=11> */
.L_x_201:


//--------------------- .nv.global.init           --------------------------
	.section	.nv.global.init,"aw",@progbits
.nv.global.init:
	.type		$str$29,@object
	.size		$str$29,($str$30 - $str$29)
$str$29:
        /*0000*/ 	.byte	0x28, 0x61, 0x64, 0x64, 0x72, 0x65, 0x73, 0x73, 0x20, 0x26, 0x20, 0x6d, 0x61, 0x73, 0x6b, 0x29
        /*0010*/ 	.byte	0x20, 0x3d, 0x3d, 0x20, 0x30, 0x00
	.type		$str$30,@object
	.size		$str$30,($str$26 - $str$30)
$str$30:
        /*0016*/ 	.byte	0x2f, 0x74, 0x6d, 0x70, 0x2f, 0x63, 0x75, 0x74, 0x6c, 0x61, 0x73, 0x73, 0x5f, 0x73, 0x77, 0x65
        /*0026*/ 	.byte	0x65, 0x70, 0x5f, 0x73, 0x72, 0x63, 0x2f, 0x69, 0x6e, 0x63, 0x6c, 0x75, 0x64, 0x65, 0x2f, 0x63
        /*0036*/ 	.byte	0x75, 0x74, 0x65, 0x2f, 0x70, 0x6f, 0x69, 0x6e, 0x74, 0x65, 0x72, 0x5f, 0x66, 0x6c, 0x61, 0x67
        /*0046*/ 	.byte	0x67, 0x65, 0x64, 0x2e, 0x68, 0x70, 0x70, 0x00
	.type		$str$26,@object
	.size		$str$26,($str$25 - $str$26)
$str$26:
        /*004e*/ 	.byte	0x2f, 0x74, 0x6d, 0x70, 0x2f, 0x63, 0x75, 0x74, 0x6c, 0x61, 0x73, 0x73, 0x5f, 0x73, 0x77, 0x65
        /*005e*/ 	.byte	0x65, 0x70, 0x5f, 0x73, 0x72, 0x63, 0x2f, 0x69, 0x6e, 0x63, 0x6c, 0x75, 0x64, 0x65, 0x2f, 0x63
        /*006e*/ 	.byte	0x75, 0x74, 0x65, 0x2f, 0x61, 0x74, 0x6f, 0x6d, 0x2f, 0x63, 0x6f, 0x70, 0x79, 0x5f, 0x74, 0x72
        /*007e*/ 	.byte	0x61, 0x69, 0x74, 0x73, 0x5f, 0x73, 0x6d, 0x31, 0x30, 0x30, 0x2e, 0x68, 0x70, 0x70, 0x00
	.type		$str$25,@object
	.size		$str$25,(__unnamed_1 - $str$25)
$str$25:
        /*008d*/ 	.byte	0x28, 0x28, 0x75, 0x69, 0x6e, 0x74, 0x33, 0x32, 0x5f, 0x74, 0x28, 0x74, 0x68, 0x72, 0x65, 0x61
        /*009d*/ 	.byte	0x64, 0x49, 0x64, 0x78, 0x2e, 0x78, 0x29, 0x20, 0x2f, 0x20, 0x33, 0x32, 0x29, 0x20, 0x25, 0x20
        /*00ad*/ 	.byte	0x34, 0x29, 0x20, 0x3d, 0x3d, 0x20, 0x28, 0x28, 0x28, 0x74, 0x6d, 0x65, 0x6d, 0x5f, 0x61, 0x64
        /*00bd*/ 	.byte	0x64, 0x72, 0x20, 0x3e, 0x3e, 0x20, 0x31, 0x36, 0x29, 0x20, 0x2f, 0x20, 0x33, 0x32, 0x29, 0x20
        /*00cd*/ 	.byte	0x25, 0x20, 0x34, 0x29, 0x00
	.type		__unnamed_1,@object
	.size		__unnamed_1,(__unnamed_2 - __unnamed_1)
__unnamed_1:
        /*00d2*/ 	.byte	0x61, 0x75, 0x74, 0x6f, 0x20, 0x63, 0x75, 0x74, 0x65, 0x3a, 0x3a, 0x61, 0x73, 0x5f, 0x70, 0x6f
        /* <DEDUP_REMOVED lines=24> */
        /*0262*/ 	.byte	0x34, 0x30, 0x39, 0x36, 0x3e, 0x3e, 0x3e, 0x3e, 0x5d, 0x00
	.type		__unnamed_2,@object
	.size		__unnamed_2,(.L_2 - __unnamed_2)
__unnamed_2:
        /* <DEDUP_REMOVED lines=42> */
        /*050c*/ 	.byte	0x3e, 0x3e, 0x5d, 0x00
.L_2:


//--------------------- .nv.shared._ZN7cutlass13device_kernelINS_4gemm6kernel13GemmUniversalIN4cute5tupleIJiiiiEEENS1_10collective13CollectiveMmaINS1_46MainloopSm100TmaUmmaWarpSpecializedBlockScaledILi6ELi2ELi2ENS5_IJNS4_1CILi2EEENSA_ILi4EEENSA_ILi1EEEEEEEENS5_IJNSA_ILi256EEENSA_ILi128EEESG_EEENS5_IJNS_12float_e2m1_tENS_13float_ue4m3_tEEEENS5_IJNS5_IJlSD_lEEENS4_6LayoutINS5_IJNS5_IJNS5_IJNSA_ILi32EEESC_EEEiEEENS5_IJNS5_IJNSA_ILi16EEESC_EEEiEEENS5_IJSD_iEEEEEENS5_IJST_NS5_IJNS5_IJNSA_ILi0EEESD_EEENSA_ILi512EEEEEENS5_IJSW_iEEEEEEEEEEESL_S13_NS4_8TiledMMAINS4_8MMA_AtomIJNS4_23SM100_MMA_MXF4_2x1SM_SSISJ_SJ_fSK_Li256ELi128ELi16ELNS4_4UMMA5MajorE0ELS18_0ELNS17_7ScaleInE0ELS19_0EEEEEENSN_INS5_IJSD_SD_SD_EEENS5_IJSW_SW_SW_EEEEENS5_IJNS4_10UnderscoreES1F_S1F_EEEEENS5_IJNS4_28SM100_TMA_2SM_LOAD_MULTICASTES1I_EEENS5_IJNS4_14ComposedLayoutINS4_7SwizzleILi3ELi4ELi3EEENS4_18smem_ptr_flag_bitsILi4EEENSN_INS5_IJNSA_ILi8EEESG_EEENS5_IJSG_SD_EEEEEEENSN_INS5_IJNS5_IJNS5_IJSP_SD_EEESS_EEESD_NS5_IJSD_SC_EEEEEENS5_IJNS5_IJNS5_IJSS_SY_EEESX_EEESW_NS5_IJSC_SY_EEEEEEEEEEEvNS4_8identityENS5_IJNS4_18SM100_TMA_2SM_LOADES1I_EEES23_vS24_EENS_8epilogue10collective18CollectiveEpilogueINS28_23Sm100TmaWarpSpecializedILi4ELi2ELi32ELb1ELb0EEEJNS5_IJSH_SH_SG_EEENS5_IJNSN_ISH_SD_EENSN_ISO_SD_EEEEENS_10bfloat16_tESM_S2H_SM_NS28_6fusion15FusionCallbacksIS2C_NS2I_17LinearCombinationIS2H_fS2H_fLNS_15FloatRoundStyleE2EEES2D_S2G_JEEENS4_5SM1004TMEM4LOAD26SM100_TMEM_LOAD_32dp32b32xENS4_13SM90_TMA_LOADENS1K_INS1L_ILi2ELi4ELi3EEENS1N_ILi16EEENSN_INS5_IJS1P_SO_EEENS5_IJSO_SD_EEEEEEENS4_39AutoVectorizingCopyWithAssumedAlignmentILi128EEENS4_14SM90_TMA_STOREES2Y_S30_S30_EEEvvEEEEvNT_6ParamsE --------------------------
	.section	.nv.shared._ZN7cutlass13device_kernelINS_4gemm6kernel13GemmUniversalIN4cute5tupleIJiiiiEEENS1_10collective13CollectiveMmaINS1_46MainloopSm100TmaUmmaWarpSpecializedBlockScaledILi6ELi2ELi2ENS5_IJNS4_1CILi2EEENSA_ILi4EEENSA_ILi1EEEEEEEENS5_IJNSA_ILi256EEENSA_ILi128EEESG_EEENS5_IJNS_12float_e2m1_tENS_13float_ue4m3_tEEEENS5_IJNS5_IJlSD_lEEENS4_6LayoutINS5_IJNS5_IJNS5_IJNSA_ILi32EEESC_EEEiEEENS5_IJNS5_IJNSA_ILi16EEESC_EEEiEEENS5_IJSD_iEEEEEENS5_IJST_NS5_IJNS5_IJNSA_ILi0EEESD_EEENSA_ILi512EEEEEENS5_IJSW_iEEEEEEEEEEESL_S13_NS4_8TiledMMAINS4_8MMA_AtomIJNS4_23SM100_MMA_MXF4_2x1SM_SSISJ_SJ_fSK_Li256ELi128ELi16ELNS4_4UMMA5MajorE0ELS18_0ELNS17_7ScaleInE0ELS19_0EEEEEENSN_INS5_IJSD_SD_SD_EEENS5_IJSW_SW_SW_EEEEENS5_IJNS4_10UnderscoreES1F_S1F_EEEEENS5_IJNS4_28SM100_TMA_2SM_LOAD_MULTICASTES1I_EEENS5_IJNS4_14ComposedLayoutINS4_7SwizzleILi3ELi4ELi3EEENS4_18smem_ptr_flag_bitsILi4EEENSN_INS5_IJNSA_ILi8EEESG_EEENS5_IJSG_SD_EEEEEEENSN_INS5_IJNS5_IJNS5_IJSP_SD_EEESS_EEESD_NS5_IJSD_SC_EEEEEENS5_IJNS5_IJNS5_IJSS_SY_EEESX_EEESW_NS5_IJSC_SY_EEEEEEEEEEEvNS4_8identityENS5_IJNS4_18SM100_TMA_2SM_LOADES1I_EEES23_vS24_EENS_8epilogue10collective18CollectiveEpilogueINS28_23Sm100TmaWarpSpecializedILi4ELi2ELi32ELb1ELb0EEEJNS5_IJSH_SH_SG_EEENS5_IJNSN_ISH_SD_EENSN_ISO_SD_EEEEENS_10bfloat16_tESM_S2H_SM_NS28_6fusion15FusionCallbacksIS2C_NS2I_17LinearCombinationIS2H_fS2H_fLNS_15FloatRoundStyleE2EEES2D_S2G_JEEENS4_5SM1004TMEM4LOAD26SM100_TMEM_LOAD_32dp32b32xENS4_13SM90_TMA_LOADENS1K_INS1L_ILi2ELi4ELi3EEENS1N_ILi16EEENSN_INS5_IJS1P_SO_EEENS5_IJSO_SD_EEEEEEENS4_39AutoVectorizingCopyWithAssumedAlignmentILi128EEENS4_14SM90_TMA_STOREES2Y_S30_S30_EEEvvEEEEvNT_6ParamsE,"aw",@nobits
	.sectionflags	@""
	.align	16
	.zero		1024


//--------------------- .nv.shared.reserved.0     --------------------------
	.section	.nv.shared.reserved.0,"aw",@nobits
	.weak		__nv_reservedSMEM_offset_0_alias
	.size		__nv_reservedSMEM_offset_0_alias, 0, 64
	.other		__nv_reservedSMEM_offset_0_alias,@"STO_CUDA_RESERVED_SHARED STV_DEFAULT"
__nv_reservedSMEM_offset_0_alias:
	.zero		0
.nv.shared.reserved.0:
	.zero		64
	.weak		__nv_reservedSMEM_tcgen05_partition
	.type		__nv_reservedSMEM_tcgen05_partition,@object
	.size		__nv_reservedSMEM_tcgen05_partition,(.L_0 - __nv_reservedSMEM_tcgen05_partition)
__nv_reservedSMEM_tcgen05_partition:
	.zero		32
.L_0:


//--------------------- .nv.global                --------------------------
	.section	.nv.global,"aw",@nobits
.nv.global:
	.type		_ZN40_INTERNAL_4dcc7630_4_k_cu_849fea41_335034cute1_E,@object
	.size		_ZN40_INTERNAL_4dcc7630_4_k_cu_849fea41_335034cute1_E,(_ZN40_INTERNAL_4dcc7630_4_k_cu_849fea41_335034cuda3std3__45__cpo6cbeginE - _ZN40_INTERNAL_4dcc7630_4_k_cu_849fea41_335034cute1_E)
_ZN40_INTERNAL_4dcc7630_4_k_cu_849fea41_335034cute1_E:
	.zero		1
	.type		_ZN40_INTERNAL_4dcc7630_4_k_cu_849fea41_335034cuda3std3__45__cpo6cbeginE,@object
	.size		_ZN40_INTERNAL_4dcc7630_4_k_cu_849fea41_335034cuda3std3__45__cpo6cbeginE,(_ZN40_INTERNAL_4dcc7630_4_k_cu_849fea41_335034cuda3std3__48in_placeE - _ZN40_INTERNAL_4dcc7630_4_k_cu_849fea41_335034cuda3std3__45__cpo6cbeginE)
_ZN40_INTERNAL_4dcc7630_4_k_cu_849fea41_335034cuda3std3__45__cpo6cbeginE:
	.zero		1
	.type		_ZN40_INTERNAL_4dcc7630_4_k_cu_849fea41_335034cuda3std3__48in_placeE,@object
	.size		_ZN40_INTERNAL_4dcc7630_4_k_cu_849fea41_335034cuda3std3__48in_placeE,(_ZN40_INTERNAL_4dcc7630_4_k_cu_849fea41_335034cuda3std6ranges3__45__cpo9iter_moveE - _ZN40_INTERNAL_4dcc7630_4_k_cu_849fea41_335034cuda3std3__48in_placeE)
_ZN40_INTERNAL_4dcc7630_4_k_cu_849fea41_335034cuda3std3__48in_placeE:
	.zero		1
	.type		_ZN40_INTERNAL_4dcc7630_4_k_cu_849fea41_335034cuda3std6ranges3__45__cpo9iter_moveE,@object
	.size		_ZN40_INTERNAL_4dcc7630_4_k_cu_849fea41_335034cuda3std6ranges3__45__cpo9iter_moveE,(_ZN40_INTERNAL_4dcc7630_4_k_cu_849fea41_335034cuda3std3__45__cpo5beginE - _ZN40_INTERNAL_4dcc7630_4_k_cu_849fea41_335034cuda3std6ranges3__45__cpo9iter_moveE)
_ZN40_INTERNAL_4dcc7630_4_k_cu_849fea41_335034cuda3std6ranges3__45__cpo9iter_moveE:
	.zero		1
	.type		_ZN40_INTERNAL_4dcc7630_4_k_cu_849fea41_335034cuda3std3__45__cpo5beginE,@object
	.size		_ZN40_INTERNAL_4dcc7630_4_k_cu_849fea41_335034cuda3std3__45__cpo5beginE,(_ZN40_INTERNAL_4dcc7630_4_k_cu_849fea41_335034cuda3std3__442_GLOBAL__N__4dcc7630_4_k_cu_849fea41_335036ignoreE - _ZN40_INTERNAL_4dcc7630_4_k_cu_849fea41_335034cuda3std3__45__cpo5beginE)
_ZN40_INTERNAL_4dcc7630_4_k_cu_849fea41_335034cuda3std3__45__cpo5beginE:
	.zero		1
	.type		_ZN40_INTERNAL_4dcc7630_4_k_cu_849fea41_335034cuda3std3__442_GLOBAL__N__4dcc7630_4_k_cu_849fea41_335036ignoreE,@object
	.size		_ZN40_INTERNAL_4dcc7630_4_k_cu_849fea41_335034cuda3std3__442_GLOBAL__N__4dcc7630_4_k_cu_849fea41_335036ignoreE,(_ZN40_INTERNAL_4dcc7630_4_k_cu_849fea41_335034cute7productE - _ZN40_INTERNAL_4dcc7630_4_k_cu_849fea41_335034cuda3std3__442_GLOBAL__N__4dcc7630_4_k_cu_849fea41_335036ignoreE)
_ZN40_INTERNAL_4dcc7630_4_k_cu_849fea41_335034cuda3std3__442_GLOBAL__N__4dcc7630_4_k_cu_849fea41_335036ignoreE:
	.zero		1
	.type		_ZN40_INTERNAL_4dcc7630_4_k_cu_849fea41_335034cute7productE,@object
	.size		_ZN40_INTERNAL_4dcc7630_4_k_cu_849fea41_335034cute7productE,(_ZN40_INTERNAL_4dcc7630_4_k_cu_849fea41_335034cuda3std3__45__cpo3endE - _ZN40_INTERNAL_4dcc7630_4_k_cu_849fea41_335034cute7productE)
_ZN40_INTERNAL_4dcc7630_4_k_cu_849fea41_335034cute7productE:
	.zero		1
	.type		_ZN40_INTERNAL_4dcc7630_4_k_cu_849fea41_335034cuda3std3__45__cpo3endE,@object
	.size		_ZN40_INTERNAL_4dcc7630_4_k_cu_849fea41_335034cuda3std3__45__cpo3endE,(_ZN40_INTERNAL_4dcc7630_4_k_cu_849fea41_335034cuda3std3__419piecewise_constructE - _ZN40_INTERNAL_4dcc7630_4_k_cu_849fea41_335034cuda3std3__45__cpo3endE)
_ZN40_INTERNAL_4dcc7630_4_k_cu_849fea41_335034cuda3std3__45__cpo3endE:
	.zero		1
	.type		_ZN40_INTERNAL_4dcc7630_4_k_cu_849fea41_335034cuda3std3__419piecewise_constructE,@object
	.size		_ZN40_INTERNAL_4dcc7630_4_k_cu_849fea41_335034cuda3std3__419piecewise_constructE,(_ZN40_INTERNAL_4dcc7630_4_k_cu_849fea41_335034cuda3std3__45__cpo4cendE - _ZN40_INTERNAL_4dcc7630_4_k_cu_849fea41_335034cuda3std3__419piecewise_constructE)
_ZN40_INTERNAL_4dcc7630_4_k_cu_849fea41_335034cuda3std3__419piecewise_constructE:
	.zero		1
	.type		_ZN40_INTERNAL_4dcc7630_4_k_cu_849fea41_335034cuda3std3__45__cpo4cendE,@object
	.size		_ZN40_INTERNAL_4dcc7630_4_k_cu_849fea41_335034cuda3std3__45__cpo4cendE,(_ZN40_INTERNAL_4dcc7630_4_k_cu_849fea41_335034cuda3std6ranges3__45__cpo4swapE - _ZN40_INTERNAL_4dcc7630_4_k_cu_849fea41_335034cuda3std3__45__cpo4cendE)
_ZN40_INTERNAL_4dcc7630_4_k_cu_849fea41_335034cuda3std3__45__cpo4cendE:
	.zero		1
	.type		_ZN40_INTERNAL_4dcc7630_4_k_cu_849fea41_335034cuda3std6ranges3__45__cpo4swapE,@object
	.size		_ZN40_INTERNAL_4dcc7630_4_k_cu_849fea41_335034cuda3std6ranges3__45__cpo4swapE,(.L_10 - _ZN40_INTERNAL_4dcc7630_4_k_cu_849fea41_335034cuda3std6ranges3__45__cpo4swapE)
_ZN40_INTERNAL_4dcc7630_4_k_cu_849fea41_335034cuda3std6ranges3__45__cpo4swapE:
	.zero		1
.L_10:


//--------------------- .nv.constant0._ZN7cutlass13device_kernelINS_4gemm6kernel13GemmUniversalIN4cute5tupleIJiiiiEEENS1_10collective13CollectiveMmaINS1_46MainloopSm100TmaUmmaWarpSpecializedBlockScaledILi6ELi2ELi2ENS5_IJNS4_1CILi2EEENSA_ILi4EEENSA_ILi1EEEEEEEENS5_IJNSA_ILi256EEENSA_ILi128EEESG_EEENS5_IJNS_12float_e2m1_tENS_13float_ue4m3_tEEEENS5_IJNS5_IJlSD_lEEENS4_6LayoutINS5_IJNS5_IJNS5_IJNSA_ILi32EEESC_EEEiEEENS5_IJNS5_IJNSA_ILi16EEESC_EEEiEEENS5_IJSD_iEEEEEENS5_IJST_NS5_IJNS5_IJNSA_ILi0EEESD_EEENSA_ILi512EEEEEENS5_IJSW_iEEEEEEEEEEESL_S13_NS4_8TiledMMAINS4_8MMA_AtomIJNS4_23SM100_MMA_MXF4_2x1SM_SSISJ_SJ_fSK_Li256ELi128ELi16ELNS4_4UMMA5MajorE0ELS18_0ELNS17_7ScaleInE0ELS19_0EEEEEENSN_INS5_IJSD_SD_SD_EEENS5_IJSW_SW_SW_EEEEENS5_IJNS4_10UnderscoreES1F_S1F_EEEEENS5_IJNS4_28SM100_TMA_2SM_LOAD_MULTICASTES1I_EEENS5_IJNS4_14ComposedLayoutINS4_7SwizzleILi3ELi4ELi3EEENS4_18smem_ptr_flag_bitsILi4EEENSN_INS5_IJNSA_ILi8EEESG_EEENS5_IJSG_SD_EEEEEEENSN_INS5_IJNS5_IJNS5_IJSP_SD_EEESS_EEESD_NS5_IJSD_SC_EEEEEENS5_IJNS5_IJNS5_IJSS_SY_EEESX_EEESW_NS5_IJSC_SY_EEEEEEEEEEEvNS4_8identityENS5_IJNS4_18SM100_TMA_2SM_LOADES1I_EEES23_vS24_EENS_8epilogue10collective18CollectiveEpilogueINS28_23Sm100TmaWarpSpecializedILi4ELi2ELi32ELb1ELb0EEEJNS5_IJSH_SH_SG_EEENS5_IJNSN_ISH_SD_EENSN_ISO_SD_EEEEENS_10bfloat16_tESM_S2H_SM_NS28_6fusion15FusionCallbacksIS2C_NS2I_17LinearCombinationIS2H_fS2H_fLNS_15FloatRoundStyleE2EEES2D_S2G_JEEENS4_5SM1004TMEM4LOAD26SM100_TMEM_LOAD_32dp32b32xENS4_13SM90_TMA_LOADENS1K_INS1L_ILi2ELi4ELi3EEENS1N_ILi16EEENSN_INS5_IJS1P_SO_EEENS5_IJSO_SD_EEEEEEENS4_39AutoVectorizingCopyWithAssumedAlignmentILi128EEENS4_14SM90_TMA_STOREES2Y_S30_S30_EEEvvEEEEvNT_6ParamsE --------------------------
	.section	.nv.constant0._ZN7cutlass13device_kernelINS_4gemm6kernel13GemmUniversalIN4cute5tupleIJiiiiEEENS1_10collective13CollectiveMmaINS1_46MainloopSm100TmaUmmaWarpSpecializedBlockScaledILi6ELi2ELi2ENS5_IJNS4_1CILi2EEENSA_ILi4EEENSA_ILi1EEEEEEEENS5_IJNSA_ILi256EEENSA_ILi128EEESG_EEENS5_IJNS_12float_e2m1_tENS_13float_ue4m3_tEEEENS5_IJNS5_IJlSD_lEEENS4_6LayoutINS5_IJNS5_IJNS5_IJNSA_ILi32EEESC_EEEiEEENS5_IJNS5_IJNSA_ILi16EEESC_EEEiEEENS5_IJSD_iEEEEEENS5_IJST_NS5_IJNS5_IJNSA_ILi0EEESD_EEENSA_ILi512EEEEEENS5_IJSW_iEEEEEEEEEEESL_S13_NS4_8TiledMMAINS4_8MMA_AtomIJNS4_23SM100_MMA_MXF4_2x1SM_SSISJ_SJ_fSK_Li256ELi128ELi16ELNS4_4UMMA5MajorE0ELS18_0ELNS17_7ScaleInE0ELS19_0EEEEEENSN_INS5_IJSD_SD_SD_EEENS5_IJSW_SW_SW_EEEEENS5_IJNS4_10UnderscoreES1F_S1F_EEEEENS5_IJNS4_28SM100_TMA_2SM_LOAD_MULTICASTES1I_EEENS5_IJNS4_14ComposedLayoutINS4_7SwizzleILi3ELi4ELi3EEENS4_18smem_ptr_flag_bitsILi4EEENSN_INS5_IJNSA_ILi8EEESG_EEENS5_IJSG_SD_EEEEEEENSN_INS5_IJNS5_IJNS5_IJSP_SD_EEESS_EEESD_NS5_IJSD_SC_EEEEEENS5_IJNS5_IJNS5_IJSS_SY_EEESX_EEESW_NS5_IJSC_SY_EEEEEEEEEEEvNS4_8identityENS5_IJNS4_18SM100_TMA_2SM_LOADES1I_EEES23_vS24_EENS_8epilogue10collective18CollectiveEpilogueINS28_23Sm100TmaWarpSpecializedILi4ELi2ELi32ELb1ELb0EEEJNS5_IJSH_SH_SG_EEENS5_IJNSN_ISH_SD_EENSN_ISO_SD_EEEEENS_10bfloat16_tESM_S2H_SM_NS28_6fusion15FusionCallbacksIS2C_NS2I_17LinearCombinationIS2H_fS2H_fLNS_15FloatRoundStyleE2EEES2D_S2G_JEEENS4_5SM1004TMEM4LOAD26SM100_TMEM_LOAD_32dp32b32xENS4_13SM90_TMA_LOADENS1K_INS1L_ILi2ELi4ELi3EEENS1N_ILi16EEENSN_INS5_IJS1P_SO_EEENS5_IJSO_SD_EEEEEEENS4_39AutoVectorizingCopyWithAssumedAlignmentILi128EEENS4_14SM90_TMA_STOREES2Y_S30_S30_EEEvvEEEEvNT_6ParamsE,"a",@progbits
	.sectionflags	@""
	.align	4
.nv.constant0._ZN7cutlass13device_kernelINS_4gemm6kernel13GemmUniversalIN4cute5tupleIJiiiiEEENS1_10collective13CollectiveMmaINS1_46MainloopSm100TmaUmmaWarpSpecializedBlockScaledILi6ELi2ELi2ENS5_IJNS4_1CILi2EEENSA_ILi4EEENSA_ILi1EEEEEEEENS5_IJNSA_ILi256EEENSA_ILi128EEESG_EEENS5_IJNS_12float_e2m1_tENS_13float_ue4m3_tEEEENS5_IJNS5_IJlSD_lEEENS4_6LayoutINS5_IJNS5_IJNS5_IJNSA_ILi32EEESC_EEEiEEENS5_IJNS5_IJNSA_ILi16EEESC_EEEiEEENS5_IJSD_iEEEEEENS5_IJST_NS5_IJNS5_IJNSA_ILi0EEESD_EEENSA_ILi512EEEEEENS5_IJSW_iEEEEEEEEEEESL_S13_NS4_8TiledMMAINS4_8MMA_AtomIJNS4_23SM100_MMA_MXF4_2x1SM_SSISJ_SJ_fSK_Li256ELi128ELi16ELNS4_4UMMA5MajorE0ELS18_0ELNS17_7ScaleInE0ELS19_0EEEEEENSN_INS5_IJSD_SD_SD_EEENS5_IJSW_SW_SW_EEEEENS5_IJNS4_10UnderscoreES1F_S1F_EEEEENS5_IJNS4_28SM100_TMA_2SM_LOAD_MULTICASTES1I_EEENS5_IJNS4_14ComposedLayoutINS4_7SwizzleILi3ELi4ELi3EEENS4_18smem_ptr_flag_bitsILi4EEENSN_INS5_IJNSA_ILi8EEESG_EEENS5_IJSG_SD_EEEEEEENSN_INS5_IJNS5_IJNS5_IJSP_SD_EEESS_EEESD_NS5_IJSD_SC_EEEEEENS5_IJNS5_IJNS5_IJSS_SY_EEESX_EEESW_NS5_IJSC_SY_EEEEEEEEEEEvNS4_8identityENS5_IJNS4_18SM100_TMA_2SM_LOADES1I_EEES23_vS24_EENS_8epilogue10collective18CollectiveEpilogueINS28_23Sm100TmaWarpSpecializedILi4ELi2ELi32ELb1ELb0EEEJNS5_IJSH_SH_SG_EEENS5_IJNSN_ISH_SD_EENSN_ISO_SD_EEEEENS_10bfloat16_tESM_S2H_SM_NS28_6fusion15FusionCallbacksIS2C_NS2I_17LinearCombinationIS2H_fS2H_fLNS_15FloatRoundStyleE2EEES2D_S2G_JEEENS4_5SM1004TMEM4LOAD26SM100_TMEM_LOAD_32dp32b32xENS4_13SM90_TMA_LOADENS1K_INS1L_ILi2ELi4ELi3EEENS1N_ILi16EEENSN_INS5_IJS1P_SO_EEENS5_IJSO_SD_EEEEEEENS4_39AutoVectorizingCopyWithAssumedAlignmentILi128EEENS4_14SM90_TMA_STOREES2Y_S30_S30_EEEvvEEEEvNT_6ParamsE:
	.zero		3968


//--------------------- SYMBOLS --------------------------

	.type		.nv.reservedSmem.offset0,@object
	.size		.nv.reservedSmem.offset0,0x4
	.type		.nv.reservedSmem.cap,@object
	.size		.nv.reservedSmem.cap,0x4
	.type		__assertfail,@function
